	.target	sm_90a

	.elftype	@"ET_EXEC"


//--------------------- .note.nv.tkinfo           --------------------------
	.section	.note.nv.tkinfo,"",@"SHT_NOTE"
	.sectionflags	@"SHF_NOTE_NV_TKINFO"
	.tkinfo
        /*0018*/ 	.word	0x00000002
        /*0030*/ 	.string	""
        /*0030*/ 	.string	"ptxas"
        /*0030*/ 	.string	"Cuda compilation tools, release 13.0, V13.0.88"
        /*0030*/ 	.string	"Build cuda_13.0.r13.0/compiler.36424714_0"
        /*0030*/ 	.string	"-arch sm_90a -m 64 "



//--------------------- .note.nv.cuinfo           --------------------------
	.section	.note.nv.cuinfo,"",@"SHT_NOTE"
	.sectionflags	@"SHF_NOTE_NV_CUINFO"
        /*0018*/ 	.short	0x0002
        /*001a*/ 	.short	0x005a
        /*001c*/ 	.short	0x0082
	.zero		2


//--------------------- .nv.info                  --------------------------
	.section	.nv.info,"",@"SHT_CUDA_INFO"
	.align	4


	//----- nvinfo : EIATTR_REGCOUNT
	.align		4
        /*0000*/ 	.byte	0x04, 0x2f
        /*0002*/ 	.short	(.L_15 - .L_14)
	.align		4
.L_14:
        /*0004*/ 	.word	index@(_ZN7cutlass13device_kernelINS_4gemm6kernel13GemmUniversalIN4cute5tupleIJiiiiEEENS1_10collective13CollectiveMmaINS1_34MainloopSm90TmaGmmaWarpSpecializedILi10ENS5_IJNS4_1CILi1EEESB_SB_EEENS1_32KernelTmaWarpSpecializedPingpongEEENS5_IJNSA_ILi64EEENSA_ILi112EEESF_EEENS_6half_tENS5_IJlSB_lEEESI_SJ_NS4_8TiledMMAINS4_8MMA_AtomIJNS4_4SM904GMMA25MMA_64x16x16_F32F16F16_SSILNSN_5MajorE0ELSP_0ELNSN_7ScaleInE1ELSQ_1EEEEEENS4_6LayoutISC_NS5_IJNSA_ILi0EEESU_SU_EEEEENS5_IJNS4_10UnderscoreESX_SX_EEEEENS4_13SM90_TMA_LOADENS4_14ComposedLayoutINS4_7SwizzleILi3ELi4ELi3EEENS4_18smem_ptr_flag_bitsILi16EEENST_INS5_IJNSA_ILi8EEESF_EEENS5_IJSF_SB_EEEEEEEvNS4_8identityES10_S1A_vS1B_EENS_8epilogue10collective6detail29Sm90TmaWarpSpecializedAdapterINS1E_15DefaultEpilogueISI_SJ_SJ_NS1D_6thread17LinearCombinationISI_Li1EffLNS1I_9ScaleType4KindE0ELNS_15FloatRoundStyleE2ESI_EENS1_15EpilogueDefaultEEEEEvvEEEEvNT_6ParamsE)
        /*0008*/ 	.word	0x000000a8


	//----- nvinfo : EIATTR_FRAME_SIZE
	.align		4
.L_15:
        /*000c*/ 	.byte	0x04, 0x11
        /*000e*/ 	.short	(.L_17 - .L_16)
	.align		4
.L_16:
        /*0010*/ 	.word	index@(_ZN7cutlass13device_kernelINS_4gemm6kernel13GemmUniversalIN4cute5tupleIJiiiiEEENS1_10collective13CollectiveMmaINS1_34MainloopSm90TmaGmmaWarpSpecializedILi10ENS5_IJNS4_1CILi1EEESB_SB_EEENS1_32KernelTmaWarpSpecializedPingpongEEENS5_IJNSA_ILi64EEENSA_ILi112EEESF_EEENS_6half_tENS5_IJlSB_lEEESI_SJ_NS4_8TiledMMAINS4_8MMA_AtomIJNS4_4SM904GMMA25MMA_64x16x16_F32F16F16_SSILNSN_5MajorE0ELSP_0ELNSN_7ScaleInE1ELSQ_1EEEEEENS4_6LayoutISC_NS5_IJNSA_ILi0EEESU_SU_EEEEENS5_IJNS4_10UnderscoreESX_SX_EEEEENS4_13SM90_TMA_LOADENS4_14ComposedLayoutINS4_7SwizzleILi3ELi4ELi3EEENS4_18smem_ptr_flag_bitsILi16EEENST_INS5_IJNSA_ILi8EEESF_EEENS5_IJSF_SB_EEEEEEEvNS4_8identityES10_S1A_vS1B_EENS_8epilogue10collective6detail29Sm90TmaWarpSpecializedAdapterINS1E_15DefaultEpilogueISI_SJ_SJ_NS1D_6thread17LinearCombinationISI_Li1EffLNS1I_9ScaleType4KindE0ELNS_15FloatRoundStyleE2ESI_EENS1_15EpilogueDefaultEEEEEvvEEEEvNT_6ParamsE)
        /*0014*/ 	.word	0x00000008


	//----- nvinfo : EIATTR_MIN_STACK_SIZE
	.align		4
.L_17:
        /*0018*/ 	.byte	0x04, 0x12
        /*001a*/ 	.short	(.L_19 - .L_18)
	.align		4
.L_18:
        /*001c*/ 	.word	index@(_ZN7cutlass13device_kernelINS_4gemm6kernel13GemmUniversalIN4cute5tupleIJiiiiEEENS1_10collective13CollectiveMmaINS1_34MainloopSm90TmaGmmaWarpSpecializedILi10ENS5_IJNS4_1CILi1EEESB_SB_EEENS1_32KernelTmaWarpSpecializedPingpongEEENS5_IJNSA_ILi64EEENSA_ILi112EEESF_EEENS_6half_tENS5_IJlSB_lEEESI_SJ_NS4_8TiledMMAINS4_8MMA_AtomIJNS4_4SM904GMMA25MMA_64x16x16_F32F16F16_SSILNSN_5MajorE0ELSP_0ELNSN_7ScaleInE1ELSQ_1EEEEEENS4_6LayoutISC_NS5_IJNSA_ILi0EEESU_SU_EEEEENS5_IJNS4_10UnderscoreESX_SX_EEEEENS4_13SM90_TMA_LOADENS4_14ComposedLayoutINS4_7SwizzleILi3ELi4ELi3EEENS4_18smem_ptr_flag_bitsILi16EEENST_INS5_IJNSA_ILi8EEESF_EEENS5_IJSF_SB_EEEEEEEvNS4_8identityES10_S1A_vS1B_EENS_8epilogue10collective6detail29Sm90TmaWarpSpecializedAdapterINS1E_15DefaultEpilogueISI_SJ_SJ_NS1D_6thread17LinearCombinationISI_Li1EffLNS1I_9ScaleType4KindE0ELNS_15FloatRoundStyleE2ESI_EENS1_15EpilogueDefaultEEEEEvvEEEEvNT_6ParamsE)
        /*0020*/ 	.word	0x00000008
.L_19:


//--------------------- .nv.compat                --------------------------
	.section	.nv.compat,"",@"SHT_CUDA_COMPAT_INFO"
	.align	4
        /*0000*/ 	.byte	0x02, 0x09, 0x01, 0x00, 0x02, 0x02, 0x04, 0x00, 0x02, 0x05, 0x05, 0x00, 0x03, 0x07, 0x01, 0x01
        /*0010*/ 	.byte	0x02, 0x03, 0x01, 0x00, 0x02, 0x06, 0x01, 0x00, 0x04, 0x0b, 0x08, 0x00, 0x00, 0x00, 0x00, 0x00
        /*0020*/ 	.byte	0x00, 0x00, 0x00, 0x00


//--------------------- .nv.info._ZN7cutlass13device_kernelINS_4gemm6kernel13GemmUniversalIN4cute5tupleIJiiiiEEENS1_10collective13CollectiveMmaINS1_34MainloopSm90TmaGmmaWarpSpecializedILi10ENS5_IJNS4_1CILi1EEESB_SB_EEENS1_32KernelTmaWarpSpecializedPingpongEEENS5_IJNSA_ILi64EEENSA_ILi112EEESF_EEENS_6half_tENS5_IJlSB_lEEESI_SJ_NS4_8TiledMMAINS4_8MMA_AtomIJNS4_4SM904GMMA25MMA_64x16x16_F32F16F16_SSILNSN_5MajorE0ELSP_0ELNSN_7ScaleInE1ELSQ_1EEEEEENS4_6LayoutISC_NS5_IJNSA_ILi0EEESU_SU_EEEEENS5_IJNS4_10UnderscoreESX_SX_EEEEENS4_13SM90_TMA_LOADENS4_14ComposedLayoutINS4_7SwizzleILi3ELi4ELi3EEENS4_18smem_ptr_flag_bitsILi16EEENST_INS5_IJNSA_ILi8EEESF_EEENS5_IJSF_SB_EEEEEEEvNS4_8identityES10_S1A_vS1B_EENS_8epilogue10collective6detail29Sm90TmaWarpSpecializedAdapterINS1E_15DefaultEpilogueISI_SJ_SJ_NS1D_6thread17LinearCombinationISI_Li1EffLNS1I_9ScaleType4KindE0ELNS_15FloatRoundStyleE2ESI_EENS1_15EpilogueDefaultEEEEEvvEEEEvNT_6ParamsE --------------------------
	.section	.nv.info._ZN7cutlass13device_kernelINS_4gemm6kernel13GemmUniversalIN4cute5tupleIJiiiiEEENS1_10collective13CollectiveMmaINS1_34MainloopSm90TmaGmmaWarpSpecializedILi10ENS5_IJNS4_1CILi1EEESB_SB_EEENS1_32KernelTmaWarpSpecializedPingpongEEENS5_IJNSA_ILi64EEENSA_ILi112EEESF_EEENS_6half_tENS5_IJlSB_lEEESI_SJ_NS4_8TiledMMAINS4_8MMA_AtomIJNS4_4SM904GMMA25MMA_64x16x16_F32F16F16_SSILNSN_5MajorE0ELSP_0ELNSN_7ScaleInE1ELSQ_1EEEEEENS4_6LayoutISC_NS5_IJNSA_ILi0EEESU_SU_EEEEENS5_IJNS4_10UnderscoreESX_SX_EEEEENS4_13SM90_TMA_LOADENS4_14ComposedLayoutINS4_7SwizzleILi3ELi4ELi3EEENS4_18smem_ptr_flag_bitsILi16EEENST_INS5_IJNSA_ILi8EEESF_EEENS5_IJSF_SB_EEEEEEEvNS4_8identityES10_S1A_vS1B_EENS_8epilogue10collective6detail29Sm90TmaWarpSpecializedAdapterINS1E_15DefaultEpilogueISI_SJ_SJ_NS1D_6thread17LinearCombinationISI_Li1EffLNS1I_9ScaleType4KindE0ELNS_15FloatRoundStyleE2ESI_EENS1_15EpilogueDefaultEEEEEvvEEEEvNT_6ParamsE,"",@"SHT_CUDA_INFO"
	.sectionflags	@""
	.align	4


	//----- nvinfo : EIATTR_CUDA_API_VERSION
	.align		4
        /*0000*/ 	.byte	0x04, 0x37
        /*0002*/ 	.short	(.L_21 - .L_20)
.L_20:
        /*0004*/ 	.word	0x00000082


	//----- nvinfo : EIATTR_KPARAM_INFO
	.align		4
.L_21:
        /*0008*/ 	.byte	0x04, 0x17
        /*000a*/ 	.short	(.L_23 - .L_22)
.L_22:
        /*000c*/ 	.word	0x00000000
        /*0010*/ 	.short	0x0000
        /*0012*/ 	.short	0x0070
        /*0014*/ 	.byte	0x00, 0xf0, 0x01, 0x10


	//----- nvinfo : EIATTR_SPARSE_MMA_MASK
	.align		4
.L_23:
        /*0018*/ 	.byte	0x03, 0x50
        /*001a*/ 	.short	0x0000


	//----- nvinfo : EIATTR_MAXREG_COUNT
	.align		4
        /*001c*/ 	.byte	0x03, 0x1b
        /*001e*/ 	.short	0x00a8


	//----- nvinfo : EIATTR_NUM_BARRIERS
	.align		4
        /*0020*/ 	.byte	0x02, 0x4c
        /*0022*/ 	.byte	0x01
	.zero		1


	//----- nvinfo : EIATTR_EXTERNS
	.align		4
        /*0024*/ 	.byte	0x04, 0x0f
        /*0026*/ 	.short	(.L_25 - .L_24)


	//   ....[0]....
	.align		4
.L_24:
        /*0028*/ 	.word	index@(__assertfail)


	//----- nvinfo : EIATTR_ANNOTATIONS
	.align		4
.L_25:
        /*002c*/ 	.byte	0x04, 0x55
        /*002e*/ 	.short	(.L_27 - .L_26)


	//   ....[0]....
.L_26:
        /*0030*/ 	.word	0x00000001
        /*0034*/ 	.byte	0xc0, 0x0b, 0x00, 0x00, 0x01, 0x00, 0x00, 0x00, 0xe0, 0x6f, 0x00, 0x00, 0x01, 0x00, 0x00, 0x00
        /*0044*/ 	.byte	0xf0, 0x7b, 0x00, 0x00


	//----- nvinfo : EIATTR_MERCURY_ISA_VERSION
	.align		4
.L_27:
        /*0048*/ 	.byte	0x03, 0x5f
        /*004a*/ 	.short	0x0101


	//----- nvinfo : EIATTR_INT_WARP_WIDE_INSTR_OFFSETS
	.align		4
        /*004c*/ 	.byte	0x04, 0x31
        /*004e*/ 	.short	(.L_29 - .L_28)


	//   ....[0]....
.L_28:
        /*0050*/ 	.word	0x000004d0


	//   ....[1]....
        /*0054*/ 	.word	0x000004f0


	//   ....[2]....
        /*0058*/ 	.word	0x00000570


	//   ....[3]....
        /*005c*/ 	.word	0x00000580


	//   ....[4]....
        /*0060*/ 	.word	0x00000590


	//   ....[5]....
        /*0064*/ 	.word	0x000005b0


	//   ....[6]....
        /*0068*/ 	.word	0x00000640


	//   ....[7]....
        /*006c*/ 	.word	0x00000660


	//----- nvinfo : EIATTR_COOP_GROUP_MASK_REGIDS
	.align		4
.L_29:
        /*0070*/ 	.byte	0x04, 0x29
        /*0072*/ 	.short	(.L_31 - .L_30)


	//   ....[0]....
.L_30:
        /*0074*/ 	.word	0xffffffff


	//   ....[1]....
        /*0078*/ 	.word	0xffffffff


	//   ....[2]....
        /*007c*/ 	.word	0xffffffff


	//   ....[3]....
        /*0080*/ 	.word	0xffffffff


	//   ....[4]....
        /*0084*/ 	.word	0xffffffff


	//   ....[5]....
        /*0088*/ 	.word	0xffffffff


	//----- nvinfo : EIATTR_COOP_GROUP_INSTR_OFFSETS
	.align		4
.L_31:
        /*008c*/ 	.byte	0x04, 0x28
        /*008e*/ 	.short	(.L_33 - .L_32)


	//   ....[0]....
.L_32:
        /*0090*/ 	.word	0x00000070


	//   ....[1]....
        /*0094*/ 	.word	0x00000080


	//   ....[2]....
        /*0098*/ 	.word	0x00000140


	//   ....[3]....
        /*009c*/ 	.word	0x000003c0


	//   ....[4]....
        /*00a0*/ 	.word	0x00000400


	//   ....[5]....
        /*00a4*/ 	.word	0x00000450


	//----- nvinfo : EIATTR_REG_RECONFIG
	.align		4
.L_33:
        /*00a8*/ 	.byte	0x01, 0x54
	.zero		2


	//----- nvinfo : EIATTR_SYSCALL_OFFSETS
	.align		4
        /*00ac*/ 	.byte	0x04, 0x46
        /*00ae*/ 	.short	(.L_35 - .L_34)


	//   ....[0]....
.L_34:
        /*00b0*/ 	.word	0x000016f0


	//----- nvinfo : EIATTR_MBARRIER_INSTR_OFFSETS
	.align		4
.L_35:
        /*00b4*/ 	.byte	0x04, 0x39
        /*00b6*/ 	.short	(.L_37 - .L_36)


	//   ....[0]....
.L_36:
        /*00b8*/ 	.word	0x00000260
        /*00bc*/ 	.word	0x000000ff
        /*00c0*/ 	.word	0x00000000
        /*00c4*/ 	.short	0x0100
        /*00c6*/ 	.byte	0x08
	.zero		1


	//   ....[1]....
        /*00c8*/ 	.word	0x00000270
        /*00cc*/ 	.word	0x000000ff
        /*00d0*/ 	.word	0x00000050
        /*00d4*/ 	.short	0x0100
        /*00d6*/ 	.byte	0x08
	.zero		1


	//   ....[2]....
        /*00d8*/ 	.word	0x00000280
        /*00dc*/ 	.word	0x000000ff
        /*00e0*/ 	.word	0x00000008
        /*00e4*/ 	.short	0x0100
        /*00e6*/ 	.byte	0x08
	.zero		1


	//   ....[3]....
        /*00e8*/ 	.word	0x00000290
        /*00ec*/ 	.word	0x000000ff
        /*00f0*/ 	.word	0x00000058
        /*00f4*/ 	.short	0x0100
        /*00f6*/ 	.byte	0x08
	.zero		1


	//   ....[4]....
        /*00f8*/ 	.word	0x000002a0
        /*00fc*/ 	.word	0x000000ff
        /*0100*/ 	.word	0x00000010
        /*0104*/ 	.short	0x0100
        /*0106*/ 	.byte	0x08
	.zero		1


	//   ....[5]....
        /*0108*/ 	.word	0x000002b0
        /*010c*/ 	.word	0x000000ff
        /*0110*/ 	.word	0x00000060
        /*0114*/ 	.short	0x0100
        /*0116*/ 	.byte	0x08
	.zero		1


	//   ....[6]....
        /*0118*/ 	.word	0x000002c0
        /*011c*/ 	.word	0x000000ff
        /*0120*/ 	.word	0x00000018
        /*0124*/ 	.short	0x0100
        /*0126*/ 	.byte	0x08
	.zero		1


	//   ....[7]....
        /*0128*/ 	.word	0x000002d0
        /*012c*/ 	.word	0x000000ff
        /*0130*/ 	.word	0x00000068
        /*0134*/ 	.short	0x0100
        /*0136*/ 	.byte	0x08
	.zero		1


	//   ....[8]....
        /*0138*/ 	.word	0x000002e0
        /*013c*/ 	.word	0x000000ff
        /*0140*/ 	.word	0x00000020
        /*0144*/ 	.short	0x0100
        /*0146*/ 	.byte	0x08
	.zero		1


	//   ....[9]....
        /*0148*/ 	.word	0x000002f0
        /*014c*/ 	.word	0x000000ff
        /*0150*/ 	.word	0x00000070
        /*0154*/ 	.short	0x0100
        /*0156*/ 	.byte	0x08
	.zero		1


	//   ....[10]....
        /*0158*/ 	.word	0x00000300
        /*015c*/ 	.word	0x000000ff
        /*0160*/ 	.word	0x00000028
        /*0164*/ 	.short	0x0100
        /*0166*/ 	.byte	0x08
	.zero		1


	//   ....[11]....
        /*0168*/ 	.word	0x00000310
        /*016c*/ 	.word	0x000000ff
        /*0170*/ 	.word	0x00000078
        /*0174*/ 	.short	0x0100
        /*0176*/ 	.byte	0x08
	.zero		1


	//   ....[12]....
        /*0178*/ 	.word	0x00000320
        /*017c*/ 	.word	0x000000ff
        /*0180*/ 	.word	0x00000030
        /*0184*/ 	.short	0x0100
        /*0186*/ 	.byte	0x08
	.zero		1


	//   ....[13]....
        /*0188*/ 	.word	0x00000330
        /*018c*/ 	.word	0x000000ff
        /*0190*/ 	.word	0x00000080
        /*0194*/ 	.short	0x0100
        /*0196*/ 	.byte	0x08
	.zero		1


	//   ....[14]....
        /*0198*/ 	.word	0x00000340
        /*019c*/ 	.word	0x000000ff
        /*01a0*/ 	.word	0x00000038
        /*01a4*/ 	.short	0x0100
        /*01a6*/ 	.byte	0x08
	.zero		1


	//   ....[15]....
        /*01a8*/ 	.word	0x00000350
        /*01ac*/ 	.word	0x000000ff
        /*01b0*/ 	.word	0x00000088
        /*01b4*/ 	.short	0x0100
        /*01b6*/ 	.byte	0x08
	.zero		1


	//   ....[16]....
        /*01b8*/ 	.word	0x00000360
        /*01bc*/ 	.word	0x000000ff
        /*01c0*/ 	.word	0x00000040
        /*01c4*/ 	.short	0x0100
        /*01c6*/ 	.byte	0x08
	.zero		1


	//   ....[17]....
        /*01c8*/ 	.word	0x00000370
        /*01cc*/ 	.word	0x000000ff
        /*01d0*/ 	.word	0x00000090
        /*01d4*/ 	.short	0x0100
        /*01d6*/ 	.byte	0x08
	.zero		1


	//   ....[18]....
        /*01d8*/ 	.word	0x00000380
        /*01dc*/ 	.word	0x000000ff
        /*01e0*/ 	.word	0x00000048
        /*01e4*/ 	.short	0x0100
        /*01e6*/ 	.byte	0x08
	.zero		1


	//   ....[19]....
        /*01e8*/ 	.word	0x00000390
        /*01ec*/ 	.word	0x000000ff
        /*01f0*/ 	.word	0x00000098
        /*01f4*/ 	.short	0x0100
        /*01f6*/ 	.byte	0x08
	.zero		1


	//   ....[20]....
        /*01f8*/ 	.word	0x000006a0
        /*01fc*/ 	.word	0x000000ff
        /*0200*/ 	.word	0x000000d0
        /*0204*/ 	.short	0x0100
        /*0206*/ 	.byte	0x08
	.zero		1


	//   ....[21]....
        /*0208*/ 	.word	0x00000710
        /*020c*/ 	.word	0x000000ff
        /*0210*/ 	.word	0x000000d8
        /*0214*/ 	.short	0x0100
        /*0216*/ 	.byte	0x08
	.zero		1


	//   ....[22]....
        /*0218*/ 	.word	0x00000730
        /*021c*/ 	.word	0x000000ff
        /*0220*/ 	.word	0x000000b0
        /*0224*/ 	.short	0x0100
        /*0226*/ 	.byte	0x09
	.zero		1


	//   ....[23]....
        /*0228*/ 	.word	0x00000740
        /*022c*/ 	.word	0x000000ff
        /*0230*/ 	.word	0x000000b8
        /*0234*/ 	.short	0x0100
        /*0236*/ 	.byte	0x09
	.zero		1


	//   ....[24]....
        /*0238*/ 	.word	0x00000750
        /*023c*/ 	.word	0x000000ff
        /*0240*/ 	.word	0x000000c0
        /*0244*/ 	.short	0x0100
        /*0246*/ 	.byte	0x09
	.zero		1


	//   ....[25]....
        /*0248*/ 	.word	0x00000760
        /*024c*/ 	.word	0x000000ff
        /*0250*/ 	.word	0x000000c8
        /*0254*/ 	.short	0x0100
        /*0256*/ 	.byte	0x09
	.zero		1


	//   ....[26]....
        /*0258*/ 	.word	0x000015d0
        /*025c*/ 	.word	0x00000055
        /*0260*/ 	.word	0x00000000
        /*0264*/ 	.short	0x010a
        /*0266*/ 	.byte	0x29
	.zero		1


	//   ....[27]....
        /*0268*/ 	.word	0x00001770
        /*026c*/ 	.word	0x00000003
        /*0270*/ 	.word	0x00000000
        /*0274*/ 	.short	0x010a
        /*0276*/ 	.byte	0x3f
	.zero		1


	//   ....[28]....
        /*0278*/ 	.word	0x000017b0
        /*027c*/ 	.word	0x00000003
        /*0280*/ 	.word	0x00000000
        /*0284*/ 	.short	0x010a
        /*0286*/ 	.byte	0x3f
	.zero		1


	//   ....[29]....
        /*0288*/ 	.word	0x000023b0
        /*028c*/ 	.word	0x000000ff
        /*0290*/ 	.word	0x00000000
        /*0294*/ 	.short	0x010a
        /*0296*/ 	.byte	0x06
	.zero		1


	//   ....[30]....
        /*0298*/ 	.word	0x000023f0
        /*029c*/ 	.word	0x000000ff
        /*02a0*/ 	.word	0x00000000
        /*02a4*/ 	.short	0x010a
        /*02a6*/ 	.byte	0x06
	.zero		1


	//   ....[31]....
        /*02a8*/ 	.word	0x00002ff0
        /*02ac*/ 	.word	0x000000ff
        /*02b0*/ 	.word	0x00000000
        /*02b4*/ 	.short	0x0101
        /*02b6*/ 	.byte	0x06
	.zero		1


	//   ....[32]....
        /*02b8*/ 	.word	0x000030e0
        /*02bc*/ 	.word	0x00000056
        /*02c0*/ 	.word	0x00000000
        /*02c4*/ 	.short	0x0101
        /*02c6*/ 	.byte	0x2a
	.zero		1


	//   ....[33]....
        /*02c8*/ 	.word	0x000031b0
        /*02cc*/ 	.word	0x000000ff
        /*02d0*/ 	.word	0x00000000
        /*02d4*/ 	.short	0x0101
        /*02d6*/ 	.byte	0x06
	.zero		1


	//   ....[34]....
        /*02d8*/ 	.word	0x00003260
        /*02dc*/ 	.word	0x00000055
        /*02e0*/ 	.word	0x00000010
        /*02e4*/ 	.short	0x010a
        /*02e6*/ 	.byte	0x29
	.zero		1


	//   ....[35]....
        /*02e8*/ 	.word	0x00007000
        /*02ec*/ 	.word	0x00000058
        /*02f0*/ 	.word	0x00000000
        /*02f4*/ 	.short	0x0101
        /*02f6*/ 	.byte	0x2a
	.zero		1


	//   ....[36]....
        /*02f8*/ 	.word	0x00007960
        /*02fc*/ 	.word	0x0000000a
        /*0300*/ 	.word	0x00000050
        /*0304*/ 	.short	0x010a
        /*0306*/ 	.byte	0x3f
	.zero		1


	//   ....[37]....
        /*0308*/ 	.word	0x00007d00
        /*030c*/ 	.word	0x00000005
        /*0310*/ 	.word	0x000000d8
        /*0314*/ 	.short	0x0101
        /*0316*/ 	.byte	0x3f
	.zero		1


	//   ....[38]....
        /*0318*/ 	.word	0x00008480
        /*031c*/ 	.word	0x00000009
        /*0320*/ 	.word	0x00000000
        /*0324*/ 	.short	0x010a
        /*0326*/ 	.byte	0x3f
	.zero		1


	//   ....[39]....
        /*0328*/ 	.word	0x00008500
        /*032c*/ 	.word	0x00000008
        /*0330*/ 	.word	0x00000000
        /*0334*/ 	.short	0x010a
        /*0336*/ 	.byte	0x3f
	.zero		1


	//   ....[40]....
        /*0338*/ 	.word	0x00008590
        /*033c*/ 	.word	0x00000009
        /*0340*/ 	.word	0x00000000
        /*0344*/ 	.short	0x010a
        /*0346*/ 	.byte	0x3f
	.zero		1


	//   ....[41]....
        /*0348*/ 	.word	0x00008620
        /*034c*/ 	.word	0x00000008
        /*0350*/ 	.word	0x00000000
        /*0354*/ 	.short	0x010a
        /*0356*/ 	.byte	0x3f
	.zero		1


	//   ....[42]....
        /*0358*/ 	.word	0x000086b0
        /*035c*/ 	.word	0x00000009
        /*0360*/ 	.word	0x00000000
        /*0364*/ 	.short	0x010a
        /*0366*/ 	.byte	0x3f
	.zero		1


	//   ....[43]....
        /*0368*/ 	.word	0x00008740
        /*036c*/ 	.word	0x00000008
        /*0370*/ 	.word	0x00000000
        /*0374*/ 	.short	0x010a
        /*0376*/ 	.byte	0x3f
	.zero		1


	//   ....[44]....
        /*0378*/ 	.word	0x000087d0
        /*037c*/ 	.word	0x00000009
        /*0380*/ 	.word	0x00000000
        /*0384*/ 	.short	0x010a
        /*0386*/ 	.byte	0x3f
	.zero		1


	//   ....[45]....
        /*0388*/ 	.word	0x00008860
        /*038c*/ 	.word	0x00000008
        /*0390*/ 	.word	0x00000000
        /*0394*/ 	.short	0x010a
        /*0396*/ 	.byte	0x3f
	.zero		1


	//   ....[46]....
        /*0398*/ 	.word	0x000088f0
        /*039c*/ 	.word	0x0000000b
        /*03a0*/ 	.word	0x00000000
        /*03a4*/ 	.short	0x010a
        /*03a6*/ 	.byte	0x3f
	.zero		1


	//   ....[47]....
        /*03a8*/ 	.word	0x00008980
        /*03ac*/ 	.word	0x00000003
        /*03b0*/ 	.word	0x00000000
        /*03b4*/ 	.short	0x010a
        /*03b6*/ 	.byte	0x3f
	.zero		1


	//   ....[48]....
        /*03b8*/ 	.word	0x000089e0
        /*03bc*/ 	.word	0x00000057
        /*03c0*/ 	.word	0x00000000
        /*03c4*/ 	.short	0x010a
        /*03c6*/ 	.byte	0x3f
	.zero		1


	//   ....[49]....
        /*03c8*/ 	.word	0x00008a30
        /*03cc*/ 	.word	0x00000003
        /*03d0*/ 	.word	0x00000000
        /*03d4*/ 	.short	0x010a
        /*03d6*/ 	.byte	0x3f
	.zero		1


	//   ....[50]....
        /*03d8*/ 	.word	0x00008a90
        /*03dc*/ 	.word	0x00000004
        /*03e0*/ 	.word	0x00000000
        /*03e4*/ 	.short	0x010a
        /*03e6*/ 	.byte	0x3f
	.zero		1


	//   ....[51]....
        /*03e8*/ 	.word	0x00008ae0
        /*03ec*/ 	.word	0x00000057
        /*03f0*/ 	.word	0x00000010
        /*03f4*/ 	.short	0x010a
        /*03f6*/ 	.byte	0x3f
	.zero		1


	//   ....[52]....
        /*03f8*/ 	.word	0x00008bb0
        /*03fc*/ 	.word	0x0000000a
        /*0400*/ 	.word	0x00000050
        /*0404*/ 	.short	0x010a
        /*0406*/ 	.byte	0x3f
	.zero		1


	//   ....[53]....
        /*0408*/ 	.word	0x00008c80
        /*040c*/ 	.word	0x00000009
        /*0410*/ 	.word	0x00000000
        /*0414*/ 	.short	0x010a
        /*0416*/ 	.byte	0x3f
	.zero		1


	//   ....[54]....
        /*0418*/ 	.word	0x00008cd0
        /*041c*/ 	.word	0x00000008
        /*0420*/ 	.word	0x00000000
        /*0424*/ 	.short	0x010a
        /*0426*/ 	.byte	0x3f
	.zero		1


	//   ....[55]....
        /*0428*/ 	.word	0x00008d20
        /*042c*/ 	.word	0x00000009
        /*0430*/ 	.word	0x00000000
        /*0434*/ 	.short	0x010a
        /*0436*/ 	.byte	0x3f
	.zero		1


	//   ....[56]....
        /*0438*/ 	.word	0x00008d70
        /*043c*/ 	.word	0x00000008
        /*0440*/ 	.word	0x00000000
        /*0444*/ 	.short	0x010a
        /*0446*/ 	.byte	0x3f
	.zero		1


	//   ....[57]....
        /*0448*/ 	.word	0x00008dc0
        /*044c*/ 	.word	0x00000009
        /*0450*/ 	.word	0x00000000
        /*0454*/ 	.short	0x010a
        /*0456*/ 	.byte	0x3f
	.zero		1


	//   ....[58]....
        /*0458*/ 	.word	0x00008e10
        /*045c*/ 	.word	0x00000008
        /*0460*/ 	.word	0x00000000
        /*0464*/ 	.short	0x010a
        /*0466*/ 	.byte	0x3f
	.zero		1


	//   ....[59]....
        /*0468*/ 	.word	0x00008e60
        /*046c*/ 	.word	0x00000009
        /*0470*/ 	.word	0x00000000
        /*0474*/ 	.short	0x010a
        /*0476*/ 	.byte	0x3f
	.zero		1


	//   ....[60]....
        /*0478*/ 	.word	0x00008eb0
        /*047c*/ 	.word	0x00000008
        /*0480*/ 	.word	0x00000000
        /*0484*/ 	.short	0x010a
        /*0486*/ 	.byte	0x3f
	.zero		1


	//   ....[61]....
        /*0488*/ 	.word	0x00008f00
        /*048c*/ 	.word	0x0000000b
        /*0490*/ 	.word	0x00000000
        /*0494*/ 	.short	0x010a
        /*0496*/ 	.byte	0x3f
	.zero		1


	//----- nvinfo : EIATTR_NUM_MBARRIERS
	.align		4
.L_37:
        /*0498*/ 	.byte	0x03, 0x38
        /*049a*/ 	.short	0x001a


	//----- nvinfo : EIATTR_EXIT_INSTR_OFFSETS
	.align		4
        /*049c*/ 	.byte	0x04, 0x1c
        /*049e*/ 	.short	(.L_39 - .L_38)


	//   ....[0]....
.L_38:
        /*04a0*/ 	.word	0x00001270


	//   ....[1]....
        /*04a4*/ 	.word	0x000012d0


	//   ....[2]....
        /*04a8*/ 	.word	0x00007690


	//   ....[3]....
        /*04ac*/ 	.word	0x000076c0


	//   ....[4]....
        /*04b0*/ 	.word	0x000089d0


	//----- nvinfo : EIATTR_MAX_THREADS
	.align		4
.L_39:
        /*04b4*/ 	.byte	0x04, 0x05
        /*04b6*/ 	.short	(.L_41 - .L_40)
.L_40:
        /*04b8*/ 	.word	0x00000180
        /*04bc*/ 	.word	0x00000001
        /*04c0*/ 	.word	0x00000001


	//----- nvinfo : EIATTR_CRS_STACK_SIZE
	.align		4
.L_41:
        /*04c4*/ 	.byte	0x04, 0x1e
        /*04c6*/ 	.short	(.L_43 - .L_42)
.L_42:
        /*04c8*/ 	.word	0x00000000


	//----- nvinfo : EIATTR_CBANK_PARAM_SIZE
	.align		4
.L_43:
        /*04cc*/ 	.byte	0x03, 0x19
        /*04ce*/ 	.short	0x0470


	//----- nvinfo : EIATTR_PARAM_CBANK
	.align		4
        /*04d0*/ 	.byte	0x04, 0x0a
        /*04d2*/ 	.short	(.L_45 - .L_44)
	.align		4
.L_44:
        /*04d4*/ 	.word	index@(.nv.constant0._ZN7cutlass13device_kernelINS_4gemm6kernel13GemmUniversalIN4cute5tupleIJiiiiEEENS1_10collective13CollectiveMmaINS1_34MainloopSm90TmaGmmaWarpSpecializedILi10ENS5_IJNS4_1CILi1EEESB_SB_EEENS1_32KernelTmaWarpSpecializedPingpongEEENS5_IJNSA_ILi64EEENSA_ILi112EEESF_EEENS_6half_tENS5_IJlSB_lEEESI_SJ_NS4_8TiledMMAINS4_8MMA_AtomIJNS4_4SM904GMMA25MMA_64x16x16_F32F16F16_SSILNSN_5MajorE0ELSP_0ELNSN_7ScaleInE1ELSQ_1EEEEEENS4_6LayoutISC_NS5_IJNSA_ILi0EEESU_SU_EEEEENS5_IJNS4_10UnderscoreESX_SX_EEEEENS4_13SM90_TMA_LOADENS4_14ComposedLayoutINS4_7SwizzleILi3ELi4ELi3EEENS4_18smem_ptr_flag_bitsILi16EEENST_INS5_IJNSA_ILi8EEESF_EEENS5_IJSF_SB_EEEEEEEvNS4_8identityES10_S1A_vS1B_EENS_8epilogue10collective6detail29Sm90TmaWarpSpecializedAdapterINS1E_15DefaultEpilogueISI_SJ_SJ_NS1D_6thread17LinearCombinationISI_Li1EffLNS1I_9ScaleType4KindE0ELNS_15FloatRoundStyleE2ESI_EENS1_15EpilogueDefaultEEEEEvvEEEEvNT_6ParamsE)
        /*04d8*/ 	.short	0x0210
        /*04da*/ 	.short	0x0470


	//----- nvinfo : EIATTR_SW_WAR
	.align		4
.L_45:
        /*04dc*/ 	.byte	0x04, 0x36
        /*04de*/ 	.short	(.L_47 - .L_46)
.L_46:
        /*04e0*/ 	.word	0x00000008
.L_47:


//--------------------- .nv.callgraph             --------------------------
	.section	.nv.callgraph,"",@"SHT_CUDA_CALLGRAPH"
	.align	4
	.sectionentsize	8
	.align		4
        /*0000*/ 	.word	0x00000000
	.align		4
        /*0004*/ 	.word	0xffffffff
	.align		4
        /*0008*/ 	.word	index@(_ZN7cutlass13device_kernelINS_4gemm6kernel13GemmUniversalIN4cute5tupleIJiiiiEEENS1_10collective13CollectiveMmaINS1_34MainloopSm90TmaGmmaWarpSpecializedILi10ENS5_IJNS4_1CILi1EEESB_SB_EEENS1_32KernelTmaWarpSpecializedPingpongEEENS5_IJNSA_ILi64EEENSA_ILi112EEESF_EEENS_6half_tENS5_IJlSB_lEEESI_SJ_NS4_8TiledMMAINS4_8MMA_AtomIJNS4_4SM904GMMA25MMA_64x16x16_F32F16F16_SSILNSN_5MajorE0ELSP_0ELNSN_7ScaleInE1ELSQ_1EEEEEENS4_6LayoutISC_NS5_IJNSA_ILi0EEESU_SU_EEEEENS5_IJNS4_10UnderscoreESX_SX_EEEEENS4_13SM90_TMA_LOADENS4_14ComposedLayoutINS4_7SwizzleILi3ELi4ELi3EEENS4_18smem_ptr_flag_bitsILi16EEENST_INS5_IJNSA_ILi8EEESF_EEENS5_IJSF_SB_EEEEEEEvNS4_8identityES10_S1A_vS1B_EENS_8epilogue10collective6detail29Sm90TmaWarpSpecializedAdapterINS1E_15DefaultEpilogueISI_SJ_SJ_NS1D_6thread17LinearCombinationISI_Li1EffLNS1I_9ScaleType4KindE0ELNS_15FloatRoundStyleE2ESI_EENS1_15EpilogueDefaultEEEEEvvEEEEvNT_6ParamsE)
	.align		4
        /*000c*/ 	.word	index@(__assertfail)
	.align		4
        /*0010*/ 	.word	0x00000000
	.align		4
        /*0014*/ 	.word	0xfffffffe
	.align		4
        /*0018*/ 	.word	0x00000000
	.align		4
        /*001c*/ 	.word	0xfffffffd
	.align		4
        /*0020*/ 	.word	0x00000000
	.align		4
        /*0024*/ 	.word	0xfffffffc


//--------------------- .nv.constant4             --------------------------
	.section	.nv.constant4,"a",@progbits
	.align	8
	.align		8
.nv.constant4:
        /*0000*/ 	.dword	__assertfail
	.align		8
        /*0008*/ 	.dword	__unnamed_1
	.align		8
        /*0010*/ 	.dword	_ZN40_INTERNAL_5da61343_4_k_cu_070a77a4_164124cuda3std3__45__cpo5beginE
	.align		8
        /*0018*/ 	.dword	_ZN40_INTERNAL_5da61343_4_k_cu_070a77a4_164124cuda3std3__45__cpo3endE
	.align		8
        /*0020*/ 	.dword	_ZN40_INTERNAL_5da61343_4_k_cu_070a77a4_164124cuda3std3__45__cpo6cbeginE
	.align		8
        /*0028*/ 	.dword	_ZN40_INTERNAL_5da61343_4_k_cu_070a77a4_164124cuda3std3__45__cpo4cendE
	.align		8
        /*0030*/ 	.dword	_ZN40_INTERNAL_5da61343_4_k_cu_070a77a4_164124cuda3std3__442_GLOBAL__N__5da61343_4_k_cu_070a77a4_164126ignoreE
	.align		8
        /*0038*/ 	.dword	_ZN40_INTERNAL_5da61343_4_k_cu_070a77a4_164124cuda3std3__419piecewise_constructE
	.align		8
        /*0040*/ 	.dword	_ZN40_INTERNAL_5da61343_4_k_cu_070a77a4_164124cuda3std3__48in_placeE
	.align		8
        /*0048*/ 	.dword	_ZN40_INTERNAL_5da61343_4_k_cu_070a77a4_164124cuda3std6ranges3__45__cpo4swapE
	.align		8
        /*0050*/ 	.dword	_ZN40_INTERNAL_5da61343_4_k_cu_070a77a4_164124cuda3std6ranges3__45__cpo9iter_moveE
	.align		8
        /*0058*/ 	.dword	_ZN40_INTERNAL_5da61343_4_k_cu_070a77a4_164124cute7productE
	.align		8
        /*0060*/ 	.dword	_ZN40_INTERNAL_5da61343_4_k_cu_070a77a4_164124cute1_E
	.align		8
        /*0068*/ 	.dword	$str$22
	.align		8
        /*0070*/ 	.dword	$str$23


//--------------------- .text._ZN7cutlass13device_kernelINS_4gemm6kernel13GemmUniversalIN4cute5tupleIJiiiiEEENS1_10collective13CollectiveMmaINS1_34MainloopSm90TmaGmmaWarpSpecializedILi10ENS5_IJNS4_1CILi1EEESB_SB_EEENS1_32KernelTmaWarpSpecializedPingpongEEENS5_IJNSA_ILi64EEENSA_ILi112EEESF_EEENS_6half_tENS5_IJlSB_lEEESI_SJ_NS4_8TiledMMAINS4_8MMA_AtomIJNS4_4SM904GMMA25MMA_64x16x16_F32F16F16_SSILNSN_5MajorE0ELSP_0ELNSN_7ScaleInE1ELSQ_1EEEEEENS4_6LayoutISC_NS5_IJNSA_ILi0EEESU_SU_EEEEENS5_IJNS4_10UnderscoreESX_SX_EEEEENS4_13SM90_TMA_LOADENS4_14ComposedLayoutINS4_7SwizzleILi3ELi4ELi3EEENS4_18smem_ptr_flag_bitsILi16EEENST_INS5_IJNSA_ILi8EEESF_EEENS5_IJSF_SB_EEEEEEEvNS4_8identityES10_S1A_vS1B_EENS_8epilogue10collective6detail29Sm90TmaWarpSpecializedAdapterINS1E_15DefaultEpilogueISI_SJ_SJ_NS1D_6thread17LinearCombinationISI_Li1EffLNS1I_9ScaleType4KindE0ELNS_15FloatRoundStyleE2ESI_EENS1_15EpilogueDefaultEEEEEvvEEEEvNT_6ParamsE --------------------------
	.section	.text._ZN7cutlass13device_kernelINS_4gemm6kernel13GemmUniversalIN4cute5tupleIJiiiiEEENS1_10collective13CollectiveMmaINS1_34MainloopSm90TmaGmmaWarpSpecializedILi10ENS5_IJNS4_1CILi1EEESB_SB_EEENS1_32KernelTmaWarpSpecializedPingpongEEENS5_IJNSA_ILi64EEENSA_ILi112EEESF_EEENS_6half_tENS5_IJlSB_lEEESI_SJ_NS4_8TiledMMAINS4_8MMA_AtomIJNS4_4SM904GMMA25MMA_64x16x16_F32F16F16_SSILNSN_5MajorE0ELSP_0ELNSN_7ScaleInE1ELSQ_1EEEEEENS4_6LayoutISC_NS5_IJNSA_ILi0EEESU_SU_EEEEENS5_IJNS4_10UnderscoreESX_SX_EEEEENS4_13SM90_TMA_LOADENS4_14ComposedLayoutINS4_7SwizzleILi3ELi4ELi3EEENS4_18smem_ptr_flag_bitsILi16EEENST_INS5_IJNSA_ILi8EEESF_EEENS5_IJSF_SB_EEEEEEEvNS4_8identityES10_S1A_vS1B_EENS_8epilogue10collective6detail29Sm90TmaWarpSpecializedAdapterINS1E_15DefaultEpilogueISI_SJ_SJ_NS1D_6thread17LinearCombinationISI_Li1EffLNS1I_9ScaleType4KindE0ELNS_15FloatRoundStyleE2ESI_EENS1_15EpilogueDefaultEEEEEvvEEEEvNT_6ParamsE,"ax",@progbits
	.align	128
.text._ZN7cutlass13device_kernelINS_4gemm6kernel13GemmUniversalIN4cute5tupleIJiiiiEEENS1_10collective13CollectiveMmaINS1_34MainloopSm90TmaGmmaWarpSpecializedILi10ENS5_IJNS4_1CILi1EEESB_SB_EEENS1_32KernelTmaWarpSpecializedPingpongEEENS5_IJNSA_ILi64EEENSA_ILi112EEESF_EEENS_6half_tENS5_IJlSB_lEEESI_SJ_NS4_8TiledMMAINS4_8MMA_AtomIJNS4_4SM904GMMA25MMA_64x16x16_F32F16F16_SSILNSN_5MajorE0ELSP_0ELNSN_7ScaleInE1ELSQ_1EEEEEENS4_6LayoutISC_NS5_IJNSA_ILi0EEESU_SU_EEEEENS5_IJNS4_10UnderscoreESX_SX_EEEEENS4_13SM90_TMA_LOADENS4_14ComposedLayoutINS4_7SwizzleILi3ELi4ELi3EEENS4_18smem_ptr_flag_bitsILi16EEENST_INS5_IJNSA_ILi8EEESF_EEENS5_IJSF_SB_EEEEEEEvNS4_8identityES10_S1A_vS1B_EENS_8epilogue10collective6detail29Sm90TmaWarpSpecializedAdapterINS1E_15DefaultEpilogueISI_SJ_SJ_NS1D_6thread17LinearCombinationISI_Li1EffLNS1I_9ScaleType4KindE0ELNS_15FloatRoundStyleE2ESI_EENS1_15EpilogueDefaultEEEEEvvEEEEvNT_6ParamsE:
        .type           _ZN7cutlass13device_kernelINS_4gemm6kernel13GemmUniversalIN4cute5tupleIJiiiiEEENS1_10collective13CollectiveMmaINS1_34MainloopSm90TmaGmmaWarpSpecializedILi10ENS5_IJNS4_1CILi1EEESB_SB_EEENS1_32KernelTmaWarpSpecializedPingpongEEENS5_IJNSA_ILi64EEENSA_ILi112EEESF_EEENS_6half_tENS5_IJlSB_lEEESI_SJ_NS4_8TiledMMAINS4_8MMA_AtomIJNS4_4SM904GMMA25MMA_64x16x16_F32F16F16_SSILNSN_5MajorE0ELSP_0ELNSN_7ScaleInE1ELSQ_1EEEEEENS4_6LayoutISC_NS5_IJNSA_ILi0EEESU_SU_EEEEENS5_IJNS4_10UnderscoreESX_SX_EEEEENS4_13SM90_TMA_LOADENS4_14ComposedLayoutINS4_7SwizzleILi3ELi4ELi3EEENS4_18smem_ptr_flag_bitsILi16EEENST_INS5_IJNSA_ILi8EEESF_EEENS5_IJSF_SB_EEEEEEEvNS4_8identityES10_S1A_vS1B_EENS_8epilogue10collective6detail29Sm90TmaWarpSpecializedAdapterINS1E_15DefaultEpilogueISI_SJ_SJ_NS1D_6thread17LinearCombinationISI_Li1EffLNS1I_9ScaleType4KindE0ELNS_15FloatRoundStyleE2ESI_EENS1_15EpilogueDefaultEEEEEvvEEEEvNT_6ParamsE,@function
        .size           _ZN7cutlass13device_kernelINS_4gemm6kernel13GemmUniversalIN4cute5tupleIJiiiiEEENS1_10collective13CollectiveMmaINS1_34MainloopSm90TmaGmmaWarpSpecializedILi10ENS5_IJNS4_1CILi1EEESB_SB_EEENS1_32KernelTmaWarpSpecializedPingpongEEENS5_IJNSA_ILi64EEENSA_ILi112EEESF_EEENS_6half_tENS5_IJlSB_lEEESI_SJ_NS4_8TiledMMAINS4_8MMA_AtomIJNS4_4SM904GMMA25MMA_64x16x16_F32F16F16_SSILNSN_5MajorE0ELSP_0ELNSN_7ScaleInE1ELSQ_1EEEEEENS4_6LayoutISC_NS5_IJNSA_ILi0EEESU_SU_EEEEENS5_IJNS4_10UnderscoreESX_SX_EEEEENS4_13SM90_TMA_LOADENS4_14ComposedLayoutINS4_7SwizzleILi3ELi4ELi3EEENS4_18smem_ptr_flag_bitsILi16EEENST_INS5_IJNSA_ILi8EEESF_EEENS5_IJSF_SB_EEEEEEEvNS4_8identityES10_S1A_vS1B_EENS_8epilogue10collective6detail29Sm90TmaWarpSpecializedAdapterINS1E_15DefaultEpilogueISI_SJ_SJ_NS1D_6thread17LinearCombinationISI_Li1EffLNS1I_9ScaleType4KindE0ELNS_15FloatRoundStyleE2ESI_EENS1_15EpilogueDefaultEEEEEvvEEEEvNT_6ParamsE,(.L_x_194 - _ZN7cutlass13device_kernelINS_4gemm6kernel13GemmUniversalIN4cute5tupleIJiiiiEEENS1_10collective13CollectiveMmaINS1_34MainloopSm90TmaGmmaWarpSpecializedILi10ENS5_IJNS4_1CILi1EEESB_SB_EEENS1_32KernelTmaWarpSpecializedPingpongEEENS5_IJNSA_ILi64EEENSA_ILi112EEESF_EEENS_6half_tENS5_IJlSB_lEEESI_SJ_NS4_8TiledMMAINS4_8MMA_AtomIJNS4_4SM904GMMA25MMA_64x16x16_F32F16F16_SSILNSN_5MajorE0ELSP_0ELNSN_7ScaleInE1ELSQ_1EEEEEENS4_6LayoutISC_NS5_IJNSA_ILi0EEESU_SU_EEEEENS5_IJNS4_10UnderscoreESX_SX_EEEEENS4_13SM90_TMA_LOADENS4_14ComposedLayoutINS4_7SwizzleILi3ELi4ELi3EEENS4_18smem_ptr_flag_bitsILi16EEENST_INS5_IJNSA_ILi8EEESF_EEENS5_IJSF_SB_EEEEEEEvNS4_8identityES10_S1A_vS1B_EENS_8epilogue10collective6detail29Sm90TmaWarpSpecializedAdapterINS1E_15DefaultEpilogueISI_SJ_SJ_NS1D_6thread17LinearCombinationISI_Li1EffLNS1I_9ScaleType4KindE0ELNS_15FloatRoundStyleE2ESI_EENS1_15EpilogueDefaultEEEEEvvEEEEvNT_6ParamsE)
        .other          _ZN7cutlass13device_kernelINS_4gemm6kernel13GemmUniversalIN4cute5tupleIJiiiiEEENS1_10collective13CollectiveMmaINS1_34MainloopSm90TmaGmmaWarpSpecializedILi10ENS5_IJNS4_1CILi1EEESB_SB_EEENS1_32KernelTmaWarpSpecializedPingpongEEENS5_IJNSA_ILi64EEENSA_ILi112EEESF_EEENS_6half_tENS5_IJlSB_lEEESI_SJ_NS4_8TiledMMAINS4_8MMA_AtomIJNS4_4SM904GMMA25MMA_64x16x16_F32F16F16_SSILNSN_5MajorE0ELSP_0ELNSN_7ScaleInE1ELSQ_1EEEEEENS4_6LayoutISC_NS5_IJNSA_ILi0EEESU_SU_EEEEENS5_IJNS4_10UnderscoreESX_SX_EEEEENS4_13SM90_TMA_LOADENS4_14ComposedLayoutINS4_7SwizzleILi3ELi4ELi3EEENS4_18smem_ptr_flag_bitsILi16EEENST_INS5_IJNSA_ILi8EEESF_EEENS5_IJSF_SB_EEEEEEEvNS4_8identityES10_S1A_vS1B_EENS_8epilogue10collective6detail29Sm90TmaWarpSpecializedAdapterINS1E_15DefaultEpilogueISI_SJ_SJ_NS1D_6thread17LinearCombinationISI_Li1EffLNS1I_9ScaleType4KindE0ELNS_15FloatRoundStyleE2ESI_EENS1_15EpilogueDefaultEEEEEvvEEEEvNT_6ParamsE,@"STO_CUDA_ENTRY STV_DEFAULT"
_ZN7cutlass13device_kernelINS_4gemm6kernel13GemmUniversalIN4cute5tupleIJiiiiEEENS1_10collective13CollectiveMmaINS1_34MainloopSm90TmaGmmaWarpSpecializedILi10ENS5_IJNS4_1CILi1EEESB_SB_EEENS1_32KernelTmaWarpSpecializedPingpongEEENS5_IJNSA_ILi64EEENSA_ILi112EEESF_EEENS_6half_tENS5_IJlSB_lEEESI_SJ_NS4_8TiledMMAINS4_8MMA_AtomIJNS4_4SM904GMMA25MMA_64x16x16_F32F16F16_SSILNSN_5MajorE0ELSP_0ELNSN_7ScaleInE1ELSQ_1EEEEEENS4_6LayoutISC_NS5_IJNSA_ILi0EEESU_SU_EEEEENS5_IJNS4_10UnderscoreESX_SX_EEEEENS4_13SM90_TMA_LOADENS4_14ComposedLayoutINS4_7SwizzleILi3ELi4ELi3EEENS4_18smem_ptr_flag_bitsILi16EEENST_INS5_IJNSA_ILi8EEESF_EEENS5_IJSF_SB_EEEEEEEvNS4_8identityES10_S1A_vS1B_EENS_8epilogue10collective6detail29Sm90TmaWarpSpecializedAdapterINS1E_15DefaultEpilogueISI_SJ_SJ_NS1D_6thread17LinearCombinationISI_Li1EffLNS1I_9ScaleType4KindE0ELNS_15FloatRoundStyleE2ESI_EENS1_15EpilogueDefaultEEEEEvvEEEEvNT_6ParamsE:
[----:B------:R-:W0:Y:S02]  /*0000*/  LDC R1, c[0x0][0x28] ;  /* 0x00000a00ff017b82 */ /* 0x000e240000000800 */
[----:B0-----:R-:W-:Y:S01]  /*0010*/  VIADD R1, R1, 0xfffffff8 ;  /* 0xfffffff801017836 */ /* 0x001fe20000000000 */
[----:B------:R-:W0:Y:S01]  /*0020*/  S2R R4, SR_TID.X ;  /* 0x0000000000047919 */ /* 0x000e220000002100 */
[----:B------:R-:W-:Y:S01]  /*0030*/  ELECT P0, URZ, PT ;  /* 0x00000000003f782f */ /* 0x000fe20003800000 */
[----:B------:R-:W-:Y:S01]  /*0040*/  BSSY B0, `(.L_x_0) ;  /* 0x000000f000007945 */ /* 0x000fe20003800000 */
[--C-:B0-----:R-:W-:Y:S02]  /*0050*/  SHF.R.U32.HI R0, RZ, 0x5, R4.reuse ;  /* 0x00000005ff007819 */ /* 0x101fe40000011604 */
[----:B------:R-:W-:-:S03]  /*0060*/  SHF.R.U32.HI R5, RZ, 0x7, R4 ;  /* 0x00000007ff057819 */ /* 0x000fc60000011604 */
[----:B------:R-:W0:Y:S04]  /*0070*/  SHFL.IDX PT, R2, R0, RZ, 0x1f ;  /* 0x00001fff00027589 */ /* 0x000e2800000e0000 */
[----:B------:R1:W2:Y:S01]  /*0080*/  SHFL.IDX PT, R8, R5, RZ, 0x1f ;  /* 0x00001fff05087589 */ /* 0x0002a200000e0000 */
[----:B0-----:R-:W-:-:S13]  /*0090*/  ISETP.NE.OR P0, PT, R2, RZ, !P0 ;  /* 0x000000ff0200720c */ /* 0x001fda0004705670 */
[----:B-12---:R-:W-:Y:S05]  /*00a0*/  @P0 BRA `(.L_x_1) ;  /* 0x0000000000200947 */ /* 0x006fea0003800000 */
[----:B------:R-:W-:Y:S02]  /*00b0*/  ULDC.64 UR4, c[0x0][0x198] ;  /* 0x0000660000047ab9 */ /* 0x000fe40000000a00 */
[----:B------:R-:W-:Y:S02]  /*00c0*/  UIADD3 UR6, UP0, UR4, 0xf0, URZ ;  /* 0x000000f004067890 */ /* 0x000fe4000ff1e03f */
[----:B------:R-:W-:Y:S02]  /*00d0*/  UIADD3 UR4, UP1, UR4, 0x1f0, URZ ;  /* 0x000001f004047890 */ /* 0x000fe4000ff3e03f */
[----:B------:R-:W-:Y:S02]  /*00e0*/  UIADD3.X UR7, URZ, UR5, URZ, UP0, !UPT ;  /* 0x000000053f077290 */ /* 0x000fe400087fe43f */
[----:B------:R-:W-:-:S07]  /*00f0*/  UIADD3.X UR5, URZ, UR5, URZ, UP1, !UPT ;  /* 0x000000053f057290 */ /* 0x000fce0008ffe43f */
[----:B------:R0:W-:Y:S02]  /*0100*/  UTMACCTL.PF [UR6] ;  /* 0x00000000060079b9 */ /* 0x0001e40008040000 */
[----:B------:R0:W-:Y:S02]  /*0110*/  UTMACCTL.PF [UR4] ;  /* 0x00000000040079b9 */ /* 0x0001e40008040000 */
[----:B0-----:R-:W-:Y:S01]  /*0120*/  NOP ;  /* 0x0000000000007918 */ /* 0x001fe20000000000 */
.L_x_1:
[----:B------:R-:W-:Y:S05]  /*0130*/  BSYNC B0 ;  /* 0x0000000000007941 */ /* 0x000fea0003800000 */
.L_x_0:
[----:B------:R-:W0:Y:S02]  /*0140*/  SHFL.IDX PT, R3, R0, RZ, 0x1f ;  /* 0x00001fff00037589 */ /* 0x000e2400000e0000 */
[----:B0-----:R-:W-:-:S13]  /*0150*/  ISETP.NE.AND P0, PT, R3, RZ, PT ;  /* 0x000000ff0300720c */ /* 0x001fda0003f05270 */
[----:B------:R-:W-:Y:S05]  /*0160*/  @P0 BRA `(.L_x_2) ;  /* 0x0000000000940947 */ /* 0x000fea0003800000 */
[----:B------:R-:W-:Y:S01]  /*0170*/  ELECT P0, URZ, PT ;  /* 0x00000000003f782f */ /* 0x000fe20003800000 */
[----:B------:R-:W-:-:S12]  /*0180*/  BSSY B0, `(.L_x_2) ;  /* 0x0000023000007945 */ /* 0x000fd80003800000 */
[----:B------:R-:W-:Y:S05]  /*0190*/  @!P0 BRA `(.L_x_3) ;  /* 0x0000000000848947 */ /* 0x000fea0003800000 */
[----:B------:R-:W0:Y:S01]  /*01a0*/  S2UR UR8, SR_CgaCtaId ;  /* 0x00000000000879c3 */ /* 0x000e220000008800 */
[----:B------:R-:W-:Y:S01]  /*01b0*/  UMOV UR4, 0x400 ;  /* 0x0000040000047882 */ /* 0x000fe20000000000 */
[----:B------:R-:W-:Y:S01]  /*01c0*/  UMOV UR5, 0x1 ;  /* 0x0000000100057882 */ /* 0x000fe20000000000 */
[----:B------:R-:W-:Y:S02]  /*01d0*/  UMOV UR6, 0x80 ;  /* 0x0000008000067882 */ /* 0x000fe40000000000 */
[----:B------:R-:W-:-:S04]  /*01e0*/  UIADD3 UR6, -UR6, 0x100000, URZ ;  /* 0x0010000006067890 */ /* 0x000fc8000fffe13f */
[----:B------:R-:W-:Y:S02]  /*01f0*/  USHF.L.U32 UR7, UR6, 0xb, URZ ;  /* 0x0000000b06077899 */ /* 0x000fe4000800063f */
[----:B------:R-:W-:Y:S02]  /*0200*/  USHF.L.U32 UR6, UR6, 0x1, URZ ;  /* 0x0000000106067899 */ /* 0x000fe4000800063f */
[----:B0-----:R-:W-:Y:S02]  /*0210*/  ULEA UR8, UR8, UR4, 0x18 ;  /* 0x0000000408087291 */ /* 0x001fe4000f8ec03f */
[----:B------:R-:W-:-:S04]  /*0220*/  UIADD3 UR4, -UR5, 0x100000, URZ ;  /* 0x0010000005047890 */ /* 0x000fc8000fffe13f */
[----:B------:R-:W-:Y:S02]  /*0230*/  USHF.L.U32 UR5, UR4, 0xb, URZ ;  /* 0x0000000b04057899 */ /* 0x000fe4000800063f */
[----:B------:R-:W-:Y:S01]  /*0240*/  USHF.L.U32 UR4, UR4, 0x1, URZ ;  /* 0x0000000104047899 */ /* 0x000fe2000800063f */
[----:B------:R-:W0:Y:S11]  /*0250*/  FENCE.VIEW.ASYNC.S ;  /* 0x00000000000073c6 */ /* 0x000e360000000000 */
[----:B0-----:R0:W1:Y:S01]  /*0260*/  SYNCS.EXCH.64 URZ, [UR8], UR4 ;  /* 0x00000004083f75b2 */ /* 0x0010620008000100 */
[----:B------:R0:W2:Y:S01]  /*0270*/  SYNCS.EXCH.64 URZ, [UR8+0x50], UR6 ;  /* 0x00005006083f75b2 */ /* 0x0000a20008000100 */
[----:B------:R0:W3:Y:S01]  /*0280*/  SYNCS.EXCH.64 URZ, [UR8+0x8], UR4 ;  /* 0x00000804083f75b2 */ /* 0x0000e20008000100 */
[----:B------:R0:W4:Y:S01]  /*0290*/  SYNCS.EXCH.64 URZ, [UR8+0x58], UR6 ;  /* 0x00005806083f75b2 */ /* 0x0001220008000100 */
[----:B------:R0:W0:Y:S01]  /*02a0*/  SYNCS.EXCH.64 URZ, [UR8+0x10], UR4 ;  /* 0x00001004083f75b2 */ /* 0x0000220008000100 */
        /* <DEDUP_REMOVED lines=15> */
[----:B------:R-:W-:Y:S01]  /*03a0*/  NOP ;  /* 0x0000000000007918 */ /* 0x000fe20000000000 */
.L_x_3:
[----:B0-----:R-:W-:Y:S05]  /*03b0*/  BSYNC B0 ;  /* 0x0000000000007941 */ /* 0x001fea0003800000 */
.L_x_2:
[----:B------:R-:W0:Y:S01]  /*03c0*/  SHFL.IDX PT, R6, R0, RZ, 0x1f ;  /* 0x00001fff00067589 */ /* 0x000e2200000e0000 */
[----:B------:R-:W-:Y:S01]  /*03d0*/  ELECT P0, URZ, PT ;  /* 0x00000000003f782f */ /* 0x000fe20003800000 */
[----:B------:R-:W-:Y:S01]  /*03e0*/  NOP ;  /* 0x0000000000007918 */ /* 0x000fe20000000000 */
[----:B------:R-:W-:Y:S01]  /*03f0*/  ELECT P1, URZ, PT ;  /* 0x00000000003f782f */ /* 0x000fe20003820000 */
[----:B------:R-:W5:Y:S01]  /*0400*/  SHFL.IDX PT, R3, R0, RZ, 0x1f ;  /* 0x00001fff00037589 */ /* 0x000f6200000e0000 */
[----:B------:R-:W-:Y:S01]  /*0410*/  UMOV UR4, 0x20 ;  /* 0x0000002000047882 */ /* 0x000fe20000000000 */
[----:B------:R-:W-:Y:S01]  /*0420*/  UMOV UR11, 0x80 ;  /* 0x00000080000b7882 */ /* 0x000fe20000000000 */
[----:B------:R-:W-:Y:S01]  /*0430*/  NOP ;  /* 0x0000000000007918 */ /* 0x000fe20000000000 */
[C---:B------:R-:W-:Y:S01]  /*0440*/  VIADD R33, R8.reuse, 0xffffffff ;  /* 0xffffffff08217836 */ /* 0x040fe20000000000 */
[----:B------:R-:W1:Y:S01]  /*0450*/  SHFL.IDX PT, R5, R5, RZ, 0x1f ;  /* 0x00001fff05057589 */ /* 0x000e6200000e0000 */
[----:B------:R-:W-:Y:S01]  /*0460*/  ULDC.64 UR46, c[0x0][0x208] ;  /* 0x00008200002e7ab9 */ /* 0x000fe20000000a00 */
[----:B------:R-:W-:-:S02]  /*0470*/  ISETP.NE.AND P2, PT, R8, RZ, PT ;  /* 0x000000ff0800720c */ /* 0x000fc40003f45270 */
[----:B------:R-:W-:Y:S02]  /*0480*/  ISETP.GE.U32.AND P3, PT, R33, 0x2, PT ;  /* 0x000000022100780c */ /* 0x000fe40003f66070 */
[----:B0-----:R-:W-:Y:S02]  /*0490*/  ISETP.NE.OR P0, PT, R6, RZ, !P0 ;  /* 0x000000ff0600720c */ /* 0x001fe40004705670 */
[----:B-----5:R-:W-:Y:S02]  /*04a0*/  ISETP.NE.OR P1, PT, R3, RZ, !P1 ;  /* 0x000000ff0300720c */ /* 0x020fe40004f25670 */
[----:B------:R-:W-:-:S04]  /*04b0*/  SHF.R.S32.HI R3, RZ, 0x1f, R2 ;  /* 0x0000001fff037819 */ /* 0x000fc80000011402 */
[----:B------:R-:W-:-:S05]  /*04c0*/  LEA.HI R3, R3, R2, RZ, 0x2 ;  /* 0x0000000203037211 */ /* 0x000fca00078f10ff */
[----:B------:R-:W-:Y:S01]  /*04d0*/  VOTEU.ALL UP0, P0 ;  /* 0x00000000003f7886 */ /* 0x000fe20000000000 */
[----:B------:R-:W-:Y:S01]  /*04e0*/  LOP3.LUT R3, R3, 0xfffffffc, RZ, 0xc0, !PT ;  /* 0xfffffffc03037812 */ /* 0x000fe200078ec0ff */
[----:B------:R-:W-:-:S03]  /*04f0*/  VOTEU.ALL UP1, P1 ;  /* 0x00000000003f7886 */ /* 0x000fc60000820000 */
[----:B------:R-:W0:Y:S01]  /*0500*/  @!UP0 S2UR UR7, SR_CgaCtaId ;  /* 0x00000000000789c3 */ /* 0x000e220000008800 */
[----:B------:R-:W-:Y:S01]  /*0510*/  @!UP0 UMOV UR6, 0x400 ;  /* 0x0000040000068882 */ /* 0x000fe20000000000 */
[----:B------:R-:W-:-:S04]  /*0520*/  @!UP0 UIADD3 UR4, -UR4, 0x100000, URZ ;  /* 0x0010000004048890 */ /* 0x000fc8000fffe13f */
[----:B------:R-:W-:Y:S02]  /*0530*/  @!UP0 USHF.L.U32 UR5, UR4, 0xb, URZ ;  /* 0x0000000b04058899 */ /* 0x000fe4000800063f */
[----:B------:R-:W-:Y:S01]  /*0540*/  @!UP0 USHF.L.U32 UR4, UR4, 0x1, URZ ;  /* 0x0000000104048899 */ /* 0x000fe2000800063f */
[----:B------:R-:W-:Y:S01]  /*0550*/  IMAD.IADD R0, R2, 0x1, -R3 ;  /* 0x0000000102007824 */ /* 0x000fe200078e0a03 */
[----:B------:R-:W-:Y:S01]  /*0560*/  @!UP1 UMOV UR9, 0x400 ;  /* 0x0000040000099882 */ /* 0x000fe20000000000 */
[----:B------:R-:W-:Y:S01]  /*0570*/  VOTEU.ALL UP2, P1 ;  /* 0x00000000003f7886 */ /* 0x000fe20000840000 */
[----:B------:R-:W-:Y:S01]  /*0580*/  VOTEU.ALL UP3, P1 ;  /* 0x00000000003f7886 */ /* 0x000fe20000860000 */
[----:B------:R-:W-:Y:S01]  /*0590*/  VOTEU.ALL UP4, P1 ;  /* 0x00000000003f7886 */ /* 0x000fe20000880000 */
[----:B------:R-:W5:Y:S01]  /*05a0*/  @!UP1 S2UR UR10, SR_CgaCtaId ;  /* 0x00000000000a99c3 */ /* 0x000f620000008800 */
[----:B------:R-:W-:Y:S01]  /*05b0*/  VOTEU.ALL UP5, P1 ;  /* 0x00000000003f7886 */ /* 0x000fe200008a0000 */
[----:B------:R-:W-:-:S04]  /*05c0*/  SHF.R.S32.HI R3, RZ, 0x1f, R4 ;  /* 0x0000001fff037819 */ /* 0x000fc80000011404 */
[----:B------:R-:W-:-:S04]  /*05d0*/  LEA.HI R3, R3, R4, RZ, 0x7 ;  /* 0x0000000403037211 */ /* 0x000fc800078f38ff */
[----:B------:R-:W-:-:S05]  /*05e0*/  LOP3.LUT R3, R3, 0xffffff80, RZ, 0xc0, !PT ;  /* 0xffffff8003037812 */ /* 0x000fca00078ec0ff */
[----:B------:R-:W-:Y:S01]  /*05f0*/  IMAD.IADD R3, R4, 0x1, -R3 ;  /* 0x0000000104037824 */ /* 0x000fe200078e0a03 */
[----:B0-----:R-:W-:Y:S02]  /*0600*/  @!UP0 ULEA UR8, UR7, UR6, 0x18 ;  /* 0x0000000607088291 */ /* 0x001fe4000f8ec03f */
[----:B------:R-:W-:-:S04]  /*0610*/  @!UP1 UIADD3 UR6, -UR11, 0x100000, URZ ;  /* 0x001000000b069890 */ /* 0x000fc8000fffe13f */
[----:B------:R-:W-:Y:S02]  /*0620*/  @!UP1 USHF.L.U32 UR7, UR6, 0xb, URZ ;  /* 0x0000000b06079899 */ /* 0x000fe4000800063f */
[----:B------:R-:W-:Y:S01]  /*0630*/  @!UP1 USHF.L.U32 UR6, UR6, 0x1, URZ ;  /* 0x0000000106069899 */ /* 0x000fe2000800063f */
[----:B------:R-:W-:Y:S01]  /*0640*/  VOTEU.ALL UP0, P0 ;  /* 0x00000000003f7886 */ /* 0x000fe20000000000 */
[----:B-----5:R-:W-:Y:S01]  /*0650*/  @!UP1 ULEA UR9, UR10, UR9, 0x18 ;  /* 0x000000090a099291 */ /* 0x020fe2000f8ec03f */
[----:B------:R-:W-:Y:S02]  /*0660*/  VOTEU.ALL UP1, P0 ;  /* 0x00000000003f7886 */ /* 0x000fe40000020000 */
[----:B------:R-:W-:Y:S01]  /*0670*/  ULDC.64 UR10, c[0x0][0x598] ;  /* 0x00016600000a7ab9 */ /* 0x000fe20000000a00 */
[----:B------:R-:W-:Y:S01]  /*0680*/  ISETP.NE.AND P0, PT, R0, 0x3, PT ;  /* 0x000000030000780c */ /* 0x000fe20003f05270 */
[----:B------:R-:W0:Y:S02]  /*0690*/  FENCE.VIEW.ASYNC.S ;  /* 0x00000000000073c6 */ /* 0x000e240000000000 */
[----:B0-----:R0:W1:Y:S01]  /*06a0*/  @!UP0 SYNCS.EXCH.64 URZ, [UR8+0xd0], UR4 ;  /* 0x0000d004083f85b2 */ /* 0x0010620008000100 */
[----:B------:R-:W-:-:S02]  /*06b0*/  ISETP.NE.U32.AND P1, PT, RZ, UR10, PT ;  /* 0x0000000aff007c0c */ /* 0x000fc4000bf25070 */
[----:B------:R-:W-:Y:S02]  /*06c0*/  ISETP.EQ.OR P0, PT, R0, RZ, !P0 ;  /* 0x000000ff0000720c */ /* 0x000fe40004702670 */
[----:B------:R-:W-:Y:S02]  /*06d0*/  ISETP.NE.AND.EX P1, PT, RZ, UR11, PT, P1 ;  /* 0x0000000bff007c0c */ /* 0x000fe4000bf25310 */
[----:B------:R-:W-:-:S04]  /*06e0*/  ISETP.EQ.AND P0, PT, R8, RZ, P0 ;  /* 0x000000ff0800720c */ /* 0x000fc80000702270 */
[----:B------:R-:W-:-:S04]  /*06f0*/  SEL R16, RZ, 0x1, !P0 ;  /* 0x00000001ff107807 */ /* 0x000fc80004000000 */
[----:B------:R-:W-:Y:S01]  /*0700*/  SEL R16, R16, 0x2, P3 ;  /* 0x0000000210107807 */ /* 0x000fe20001800000 */
[----:B------:R0:W1:Y:S01]  /*0710*/  @!UP1 SYNCS.EXCH.64 URZ, [UR8+0xd8], UR4 ;  /* 0x0000d804083f95b2 */ /* 0x0000620008000100 */
[----:B------:R-:W-:Y:S01]  /*0720*/  NOP ;  /* 0x0000000000007918 */ /* 0x000fe20000000000 */
[----:B------:R0:W1:Y:S01]  /*0730*/  @!UP2 SYNCS.EXCH.64 URZ, [UR9+0xb0], UR6 ;  /* 0x0000b006093fa5b2 */ /* 0x0000620008000100 */
[----:B------:R0:W1:Y:S01]  /*0740*/  @!UP3 SYNCS.EXCH.64 URZ, [UR9+0xb8], UR6 ;  /* 0x0000b806093fb5b2 */ /* 0x0000620008000100 */
[----:B------:R0:W1:Y:S01]  /*0750*/  @!UP4 SYNCS.EXCH.64 URZ, [UR9+0xc0], UR6 ;  /* 0x0000c006093fc5b2 */ /* 0x0000620008000100 */
[----:B------:R0:W1:Y:S01]  /*0760*/  @!UP5 SYNCS.EXCH.64 URZ, [UR9+0xc8], UR6 ;  /* 0x0000c806093fd5b2 */ /* 0x0000620008000100 */
[----:B------:R-:W-:Y:S01]  /*0770*/  NOP ;  /* 0x0000000000007918 */ /* 0x000fe20000000000 */
[----:B-1234-:R-:W-:Y:S06]  /*0780*/  BAR.SYNC.DEFER_BLOCKING 0x0 ;  /* 0x0000000000007b1d */ /* 0x01efec0000010000 */
[----:B0-----:R-:W-:Y:S05]  /*0790*/  @!P1 BRA `(.L_x_4) ;  /* 0x00000000001c9947 */ /* 0x001fea0003800000 */
[----:B------:R-:W0:Y:S02]  /*07a0*/  LDC.64 R6, c[0x0][0x598] ;  /* 0x00016600ff067b82 */ /* 0x000e240000000a00 */
[----:B0-----:R-:W2:Y:S02]  /*07b0*/  LDG.E.64 R6, desc[UR46][R6.64] ;  /* 0x0000002e06067981 */ /* 0x001ea4000c1e1b00 */
[----:B--2---:R-:W-:-:S04]  /*07c0*/  ISETP.NE.U32.AND P0, PT, R6, RZ, PT ;  /* 0x000000ff0600720c */ /* 0x004fc80003f05070 */
[----:B------:R-:W-:-:S13]  /*07d0*/  ISETP.NE.AND.EX P0, PT, R7, RZ, PT, P0 ;  /* 0x000000ff0700720c */ /* 0x000fda0003f05300 */
[----:B------:R-:W-:Y:S05]  /*07e0*/  @!P0 BRA `(.L_x_4) ;  /* 0x0000000000088947 */ /* 0x000fea0003800000 */
[----:B------:R1:W5:Y:S01]  /*07f0*/  LD.E R80, desc[UR46][R6.64] ;  /* 0x0000002e06507980 */ /* 0x000362000c101900 */
[----:B------:R-:W-:Y:S05]  /*0800*/  BRA `(.L_x_5) ;  /* 0x0000000000247947 */ /* 0x000fea0003800000 */
.L_x_4:
[----:B------:R-:W-:Y:S02]  /*0810*/  ULDC.64 UR4, c[0x0][0x588] ;  /* 0x0001620000047ab9 */ /* 0x000fe40000000a00 */
[----:B------:R-:W-:-:S04]  /*0820*/  ISETP.NE.U32.AND P0, PT, RZ, UR4, PT ;  /* 0x00000004ff007c0c */ /* 0x000fc8000bf05070 */
[----:B------:R-:W-:-:S13]  /*0830*/  ISETP.NE.AND.EX P0, PT, RZ, UR5, PT, P0 ;  /* 0x00000005ff007c0c */ /* 0x000fda000bf05300 */
[----:B------:R-:W-:Y:S05]  /*0840*/  @!P0 BRA `(.L_x_6) ;  /* 0x00000000000c8947 */ /* 0x000fea0003800000 */
[----:B------:R-:W0:Y:S02]  /*0850*/  LDC.64 R80, c[0x0][0x588] ;  /* 0x00016200ff507b82 */ /* 0x000e240000000a00 */
[----:B0-----:R0:W5:Y:S01]  /*0860*/  LDG.E R80, desc[UR46][R80.64] ;  /* 0x0000002e50507981 */ /* 0x001162000c1e1900 */
[----:B------:R-:W-:Y:S05]  /*0870*/  BRA `(.L_x_5) ;  /* 0x0000000000087947 */ /* 0x000fea0003800000 */
.L_x_6:
[----:B------:R-:W-:Y:S02]  /*0880*/  ULDC UR4, c[0x0][0x580] ;  /* 0x0001600000047ab9 */ /* 0x000fe40000000800 */
[----:B------:R-:W-:-:S07]  /*0890*/  IMAD.U32 R80, RZ, RZ, UR4 ;  /* 0x00000004ff507e24 */ /* 0x000fce000f8e00ff */
.L_x_5:
[----:B------:R-:W-:Y:S02]  /*08a0*/  ULDC.64 UR4, c[0x0][0x5a0] ;  /* 0x0001680000047ab9 */ /* 0x000fe40000000a00 */
[----:B------:R-:W-:-:S04]  /*08b0*/  ISETP.NE.U32.AND P0, PT, RZ, UR4, PT ;  /* 0x00000004ff007c0c */ /* 0x000fc8000bf05070 */
[----:B------:R-:W-:-:S13]  /*08c0*/  ISETP.NE.AND.EX P0, PT, RZ, UR5, PT, P0 ;  /* 0x00000005ff007c0c */ /* 0x000fda000bf05300 */
[----:B------:R-:W-:Y:S05]  /*08d0*/  @!P0 BRA `(.L_x_7) ;  /* 0x00000000001c8947 */ /* 0x000fea0003800000 */
[----:B-1----:R-:W1:Y:S02]  /*08e0*/  LDC.64 R6, c[0x0][0x5a0] ;  /* 0x00016800ff067b82 */ /* 0x002e640000000a00 */
[----:B-1----:R-:W2:Y:S02]  /*08f0*/  LDG.E.64 R6, desc[UR46][R6.64] ;  /* 0x0000002e06067981 */ /* 0x002ea4000c1e1b00 */
[----:B--2---:R-:W-:-:S04]  /*0900*/  ISETP.NE.U32.AND P0, PT, R6, RZ, PT ;  /* 0x000000ff0600720c */ /* 0x004fc80003f05070 */
[----:B------:R-:W-:-:S13]  /*0910*/  ISETP.NE.AND.EX P0, PT, R7, RZ, PT, P0 ;  /* 0x000000ff0700720c */ /* 0x000fda0003f05300 */
[----:B------:R-:W-:Y:S05]  /*0920*/  @!P0 BRA `(.L_x_7) ;  /* 0x0000000000088947 */ /* 0x000fea0003800000 */
[----:B0-----:R2:W5:Y:S01]  /*0930*/  LD.E R81, desc[UR46][R6.64] ;  /* 0x0000002e06517980 */ /* 0x001562000c101900 */
[----:B------:R-:W-:Y:S05]  /*0940*/  BRA `(.L_x_8) ;  /* 0x0000000000247947 */ /* 0x000fea0003800000 */
.L_x_7:
[----:B------:R-:W-:Y:S02]  /*0950*/  ULDC.64 UR4, c[0x0][0x590] ;  /* 0x0001640000047ab9 */ /* 0x000fe40000000a00 */
[----:B------:R-:W-:-:S04]  /*0960*/  ISETP.NE.U32.AND P0, PT, RZ, UR4, PT ;  /* 0x00000004ff007c0c */ /* 0x000fc8000bf05070 */
[----:B------:R-:W-:-:S13]  /*0970*/  ISETP.NE.AND.EX P0, PT, RZ, UR5, PT, P0 ;  /* 0x00000005ff007c0c */ /* 0x000fda000bf05300 */
[----:B------:R-:W-:Y:S05]  /*0980*/  @!P0 BRA `(.L_x_9) ;  /* 0x00000000000c8947 */ /* 0x000fea0003800000 */
[----:B-1----:R-:W0:Y:S02]  /*0990*/  LDC.64 R6, c[0x0][0x590] ;  /* 0x00016400ff067b82 */ /* 0x002e240000000a00 */
[----:B0-----:R0:W5:Y:S01]  /*09a0*/  LDG.E R81, desc[UR46][R6.64] ;  /* 0x0000002e06517981 */ /* 0x001162000c1e1900 */
[----:B------:R-:W-:Y:S05]  /*09b0*/  BRA `(.L_x_8) ;  /* 0x0000000000087947 */ /* 0x000fea0003800000 */
.L_x_9:
[----:B------:R-:W-:Y:S02]  /*09c0*/  ULDC UR4, c[0x0][0x584] ;  /* 0x0001610000047ab9 */ /* 0x000fe40000000800 */
[----:B0-----:R-:W-:-:S07]  /*09d0*/  IMAD.U32 R81, RZ, RZ, UR4 ;  /* 0x00000004ff517e24 */ /* 0x001fce000f8e00ff */
.L_x_8:
[----:B------:R-:W3:Y:S01]  /*09e0*/  LDC R2, c[0x0][0x65c] ;  /* 0x00019700ff027b82 */ /* 0x000ee20000000800 */
[----:B------:R-:W4:Y:S01]  /*09f0*/  S2R R14, SR_CTAID.Y ;  /* 0x00000000000e7919 */ /* 0x000f220000002600 */
[----:B------:R-:W-:Y:S01]  /*0a00*/  ULDC UR6, c[0x0][0x28c] ;  /* 0x0000a30000067ab9 */ /* 0x000fe20000000800 */
[----:B------:R-:W-:Y:S01]  /*0a10*/  ISETP.NE.AND P0, PT, R8, 0x2, PT ;  /* 0x000000020800780c */ /* 0x000fe20003f05270 */
[----:B------:R-:W-:Y:S01]  /*0a20*/  UIADD3 UR6, UR6, 0x3f, URZ ;  /* 0x0000003f06067890 */ /* 0x000fe2000fffe03f */
[----:B012---:R-:W0:Y:S01]  /*0a30*/  S2R R6, SR_CTAID.X ;  /* 0x0000000000067919 */ /* 0x007e220000002500 */
[----:B------:R-:W-:Y:S01]  /*0a40*/  IMAD.MOV.U32 R7, RZ, RZ, RZ ;  /* 0x000000ffff077224 */ /* 0x000fe200078e00ff */
[----:B------:R-:W-:Y:S01]  /*0a50*/  UMOV UR36, URZ ;  /* 0x0000003f00247c82 */ /* 0x000fe20008000000 */
[----:B------:R-:W-:Y:S01]  /*0a60*/  USHF.R.S32.HI UR7, URZ, 0x1f, UR6 ;  /* 0x0000001f3f077899 */ /* 0x000fe20008011406 */
[----:B------:R-:W-:Y:S01]  /*0a70*/  UMOV UR37, URZ ;  /* 0x0000003f00257c82 */ /* 0x000fe20008000000 */
[----:B------:R-:W-:-:S02]  /*0a80*/  ULDC.64 UR8, c[0x0][0x650] ;  /* 0x0001940000087ab9 */ /* 0x000fc40000000a00 */
[----:B------:R-:W-:-:S04]  /*0a90*/  ULEA.HI UR7, UR7, UR6, URZ, 0x6 ;  /* 0x0000000607077291 */ /* 0x000fc8000f8f303f */
[----:B------:R-:W-:Y:S01]  /*0aa0*/  USHF.R.S32.HI UR38, URZ, 0x6, UR7 ;  /* 0x000000063f267899 */ /* 0x000fe20008011407 */
[----:B---3--:R-:W-:-:S13]  /*0ab0*/  ISETP.NE.AND P1, PT, R2, 0x1, PT ;  /* 0x000000010200780c */ /* 0x008fda0003f25270 */
[----:B------:R-:W0:Y:S01]  /*0ac0*/  @P1 LDC R19, c[0x0][0x10] ;  /* 0x00000400ff131b82 */ /* 0x000e220000000800 */
[----:B----4-:R-:W-:Y:S02]  /*0ad0*/  @P1 IMAD.MOV.U32 R8, RZ, RZ, R14 ;  /* 0x000000ffff081224 */ /* 0x010fe400078e000e */
[----:B------:R-:W-:Y:S02]  /*0ae0*/  @P1 IMAD.MOV.U32 R9, RZ, RZ, RZ ;  /* 0x000000ffff091224 */ /* 0x000fe400078e00ff */
[----:B------:R-:W-:-:S03]  /*0af0*/  @P1 IMAD.MOV.U32 R17, RZ, RZ, RZ ;  /* 0x000000ffff111224 */ /* 0x000fc600078e00ff */
[----:B------:R-:W1:Y:S01]  /*0b00*/  @!P1 LDC R11, c[0x0][0xc] ;  /* 0x00000300ff0b9b82 */ /* 0x000e620000000800 */
[----:B------:R-:W-:Y:S01]  /*0b10*/  ULDC UR4, c[0x0][0xc] ;  /* 0x0000030000047ab9 */ /* 0x000fe20000000800 */
[----:B------:R-:W-:Y:S02]  /*0b20*/  ULDC UR5, c[0x0][0x10] ;  /* 0x0000040000057ab9 */ /* 0x000fe40000000800 */
[----:B------:R-:W-:-:S04]  /*0b30*/  UIMAD.WIDE.U32 UR4, UR4, UR5, URZ ;  /* 0x00000005040472a5 */ /* 0x000fc8000f8e003f */
[----:B------:R-:W2:Y:S01]  /*0b40*/  LDC R2, c[0x0][0x14] ;  /* 0x00000500ff027b82 */ /* 0x000ea20000000800 */
[----:B0-----:R-:W-:-:S04]  /*0b50*/  @P1 IMAD.WIDE.U32 R18, R6, R19, R8 ;  /* 0x0000001306121225 */ /* 0x001fc800078e0008 */
[----:B------:R-:W-:Y:S02]  /*0b60*/  @P1 IMAD.IADD R17, R19, 0x1, R17 ;  /* 0x0000000113111824 */ /* 0x000fe400078e0211 */
[----:B-1----:R-:W-:-:S04]  /*0b70*/  @!P1 IMAD.WIDE.U32 R8, R11, R14, R6 ;  /* 0x0000000e0b089225 */ /* 0x002fc800078e0006 */
[----:B------:R-:W-:Y:S02]  /*0b80*/  @!P1 IMAD.MOV.U32 R18, RZ, RZ, R8 ;  /* 0x000000ffff129224 */ /* 0x000fe400078e0008 */
[----:B------:R-:W-:Y:S02]  /*0b90*/  @!P1 IMAD.MOV.U32 R17, RZ, RZ, R9 ;  /* 0x000000ffff119224 */ /* 0x000fe400078e0009 */
[----:B--2---:R-:W-:-:S04]  /*0ba0*/  IMAD.WIDE.U32 R12, R2, UR4, RZ ;  /* 0x00000004020c7c25 */ /* 0x004fc8000f8e00ff */
[----:B------:R-:W-:Y:S01]  /*0bb0*/  IMAD R23, R2, UR5, RZ ;  /* 0x0000000502177c24 */ /* 0x000fe2000f8e02ff */
[----:B------:R0:W-:Y:S03]  /*0bc0*/  STL.64 [R1], R12 ;  /* 0x0000000c01007387 */ /* 0x0001e60000100a00 */
[----:B------:R-:W-:Y:S01]  /*0bd0*/  IMAD.IADD R23, R13, 0x1, R23 ;  /* 0x000000010d177824 */ /* 0x000fe200078e0217 */
[----:B------:R-:W-:Y:S06]  /*0be0*/  @P0 BRA `(.L_x_10) ;  /* 0x0000000000200947 */ /* 0x000fec0003800000 */
[----:B------:R-:W-:Y:S01]  /*0bf0*/  UISETP.GE.U32.AND UP0, UPT, UR38, 0xa, UPT ;  /* 0x0000000a2600788c */ /* 0x000fe2000bf06070 */
[----:B------:R-:W-:Y:S01]  /*0c00*/  IADD3 R18, P0, R18, R12, RZ ;  /* 0x0000000c12127210 */ /* 0x000fe20007f1e0ff */
[----:B------:R-:W-:Y:S01]  /*0c10*/  UIMAD.WIDE.U32 UR4, UR38, -0x33333333, URZ ;  /* 0xcccccccd260478a5 */ /* 0x000fe2000f8e003f */
[----:B------:R-:W-:-:S03]  /*0c20*/  UMOV UR37, URZ ;  /* 0x0000003f00257c82 */ /* 0x000fc60008000000 */
[----:B------:R-:W-:Y:S01]  /*0c30*/  USHF.R.U32.HI UR4, URZ, 0x3, UR5 ;  /* 0x000000033f047899 */ /* 0x000fe20008011605 */
[----:B------:R-:W-:-:S03]  /*0c40*/  IMAD.X R17, R23, 0x1, R17, P0 ;  /* 0x0000000117117824 */ /* 0x000fc600000e0611 */
[----:B------:R-:W-:Y:S02]  /*0c50*/  UIMAD UR36, UR4, -0xa, UR38 ;  /* 0xfffffff6042478a4 */ /* 0x000fe4000f8e0226 */
[----:B------:R-:W-:-:S12]  /*0c60*/  @UP0 ULOP3.LUT UR37, UR4, 0x1, URZ, 0xc0, !UPT ;  /* 0x0000000104250892 */ /* 0x000fd8000f8ec03f */
.L_x_10:
[----:B------:R-:W-:Y:S01]  /*0c70*/  ISETP.GE.U32.AND P0, PT, R18, UR8, PT ;  /* 0x0000000812007c0c */ /* 0x000fe2000bf06070 */
[----:B------:R-:W-:Y:S01]  /*0c80*/  IMAD.MOV.U32 R19, RZ, RZ, -0x1 ;  /* 0xffffffffff137424 */ /* 0x000fe200078e00ff */
[----:B------:R-:W-:Y:S01]  /*0c90*/  PRMT R8, RZ, 0x7610, R8 ;  /* 0x00007610ff087816 */ /* 0x000fe20000000008 */
[----:B------:R-:W-:Y:S01]  /*0ca0*/  IMAD.MOV.U32 R22, RZ, RZ, -0x1 ;  /* 0xffffffffff167424 */ /* 0x000fe200078e00ff */
[----:B------:R-:W-:Y:S01]  /*0cb0*/  ISETP.GE.U32.AND.EX P0, PT, R17, UR9, PT, P0 ;  /* 0x0000000911007c0c */ /* 0x000fe2000bf06100 */
[----:B------:R-:W-:-:S12]  /*0cc0*/  IMAD.MOV.U32 R2, RZ, RZ, -0x1 ;  /* 0xffffffffff027424 */ /* 0x000fd800078e00ff */
[----:B------:R-:W-:Y:S05]  /*0cd0*/  @P0 BRA `(.L_x_11) ;  /* 0x00000004005c0947 */ /* 0x000fea0003800000 */
[----:B------:R-:W1:Y:S01]  /*0ce0*/  LDC.64 R20, c[0x0][0x628] ;  /* 0x00018a00ff147b82 */ /* 0x000e620000000a00 */
[----:B------:R-:W-:Y:S02]  /*0cf0*/  IMAD.MOV.U32 R8, RZ, RZ, R18 ;  /* 0x000000ffff087224 */ /* 0x000fe400078e0012 */
[----:B------:R-:W-:-:S05]  /*0d00*/  IMAD.MOV.U32 R9, RZ, RZ, R17 ;  /* 0x000000ffff097224 */ /* 0x000fca00078e0011 */
[----:B------:R-:W2:Y:S08]  /*0d10*/  LDC R2, c[0x0][0x630] ;  /* 0x00018c00ff027b82 */ /* 0x000eb00000000800 */
[----:B------:R-:W3:Y:S01]  /*0d20*/  LDC.64 R24, c[0x0][0x620] ;  /* 0x00018800ff187b82 */ /* 0x000ee20000000a00 */
[----:B-1----:R-:W-:-:S04]  /*0d30*/  ISETP.NE.U32.AND P0, PT, R20, RZ, PT ;  /* 0x000000ff1400720c */ /* 0x002fc80003f05070 */
[----:B------:R-:W-:-:S13]  /*0d40*/  ISETP.NE.AND.EX P0, PT, R21, RZ, PT, P0 ;  /* 0x000000ff1500720c */ /* 0x000fda0003f05300 */
[----:B--23--:R-:W-:Y:S05]  /*0d50*/  @!P0 BRA `(.L_x_12) ;  /* 0x0000000000288947 */ /* 0x00cfea0003800000 */
[----:B0-----:R-:W0:Y:S02]  /*0d60*/  LDC R13, c[0x0][0x634] ;  /* 0x00018d00ff0d7b82 */ /* 0x001e240000000800 */
[----:B0-----:R-:W-:-:S05]  /*0d70*/  IADD3 R13, P0, R18, R13, RZ ;  /* 0x0000000d120d7210 */ /* 0x001fca0007f1e0ff */
[----:B------:R-:W-:-:S04]  /*0d80*/  IMAD.X R15, RZ, RZ, R17, P0 ;  /* 0x000000ffff0f7224 */ /* 0x000fc800000e0611 */
[----:B------:R-:W-:-:S04]  /*0d90*/  IMAD.WIDE.U32 R8, R15, R20, RZ ;  /* 0x000000140f087225 */ /* 0x000fc800078e00ff */
[----:B------:R-:W-:-:S04]  /*0da0*/  IMAD.WIDE.U32 R10, P0, R13, R21, R8 ;  /* 0x000000150d0a7225 */ /* 0x000fc80007800008 */
[----:B------:R-:W-:-:S04]  /*0db0*/  IMAD.WIDE.U32 R8, R13, R20, RZ ;  /* 0x000000140d087225 */ /* 0x000fc800078e00ff */
[----:B------:R-:W-:Y:S01]  /*0dc0*/  IMAD.X R13, RZ, RZ, RZ, P0 ;  /* 0x000000ffff0d7224 */ /* 0x000fe200000e06ff */
[----:B------:R-:W-:Y:S01]  /*0dd0*/  IADD3 RZ, P0, R9, R10, RZ ;  /* 0x0000000a09ff7210 */ /* 0x000fe20007f1e0ff */
[----:B------:R-:W-:-:S04]  /*0de0*/  IMAD.MOV.U32 R12, RZ, RZ, R11 ;  /* 0x000000ffff0c7224 */ /* 0x000fc800078e000b */
[----:B------:R-:W-:-:S08]  /*0df0*/  IMAD.WIDE.U32.X R8, R15, R21, R12, P0 ;  /* 0x000000150f087225 */ /* 0x000fd000000e040c */
.L_x_12:
[-CC-:B------:R-:W-:Y:S01]  /*0e00*/  SHF.R.U64 R31, R8, R2.reuse, R9.reuse ;  /* 0x00000002081f7219 */ /* 0x180fe20000001209 */
[----:B0-----:R-:W0:Y:S01]  /*0e10*/  LDC R12, c[0x0][0x618] ;  /* 0x00018600ff0c7b82 */ /* 0x001e220000000800 */
[----:B------:R-:W-:Y:S01]  /*0e20*/  SHF.R.U32.HI R7, RZ, R2, R9 ;  /* 0x00000002ff077219 */ /* 0x000fe20000011609 */
[----:B------:R-:W-:Y:S01]  /*0e30*/  ULDC UR4, c[0x0][0x150] ;  /* 0x0000540000047ab9 */ /* 0x000fe20000000800 */
[----:B------:R-:W-:Y:S01]  /*0e40*/  IADD3 R11, P0, RZ, -R31, RZ ;  /* 0x8000001fff0b7210 */ /* 0x000fe20007f1e0ff */
[----:B------:R-:W-:Y:S01]  /*0e50*/  IMAD.MOV.U32 R19, RZ, RZ, R17 ;  /* 0x000000ffff137224 */ /* 0x000fe200078e0011 */
[----:B------:R-:W-:-:S03]  /*0e60*/  I2FP.F32.U32 R2, R6 ;  /* 0x0000000600027245 */ /* 0x000fc60000201000 */
[----:B------:R-:W1:Y:S01]  /*0e70*/  LDC.64 R26, c[0x0][0x640] ;  /* 0x00019000ff1a7b82 */ /* 0x000e620000000a00 */
[----:B------:R-:W-:Y:S02]  /*0e80*/  IMAD.X R13, RZ, RZ, ~R7, P0 ;  /* 0x000000ffff0d7224 */ /* 0x000fe400000e0e07 */
[----:B------:R-:W-:Y:S01]  /*0e90*/  FMUL R2, R2, UR4 ;  /* 0x0000000402027c20 */ /* 0x000fe20008400000 */
[----:B------:R-:W-:Y:S01]  /*0ea0*/  IMAD.WIDE.U32 R8, R11, R24, R18 ;  /* 0x000000180b087225 */ /* 0x000fe200078e0012 */
[----:B------:R-:W-:-:S03]  /*0eb0*/  ULDC UR4, c[0x0][0x154] ;  /* 0x0000550000047ab9 */ /* 0x000fc60000000800 */
[----:B------:R-:W-:Y:S01]  /*0ec0*/  IMAD R10, R13, R24, RZ ;  /* 0x000000180d0a7224 */ /* 0x000fe200078e02ff */
[----:B------:R-:W2:Y:S01]  /*0ed0*/  LDC R7, c[0x0][0x144] ;  /* 0x00005100ff077b82 */ /* 0x000ea20000000800 */
[----:B------:R-:W3:Y:S02]  /*0ee0*/  F2I.U32.TRUNC.NTZ R2, R2 ;  /* 0x0000000200027305 */ /* 0x000ee4000020f000 */
[----:B------:R-:W-:-:S04]  /*0ef0*/  IMAD R11, R11, R25, R10 ;  /* 0x000000190b0b7224 */ /* 0x000fc800078e020a */
[----:B------:R-:W-:Y:S01]  /*0f00*/  IMAD.IADD R9, R9, 0x1, R11 ;  /* 0x0000000109097824 */ /* 0x000fe200078e020b */
[----:B------:R-:W4:Y:S01]  /*0f10*/  LDC R22, c[0x0][0x608] ;  /* 0x00018200ff167b82 */ /* 0x000f220000000800 */
[----:B------:R-:W-:-:S03]  /*0f20*/  IMAD.MOV.U32 R11, RZ, RZ, -0x1 ;  /* 0xffffffffff0b7424 */ /* 0x000fc600078e00ff */
[--C-:B0-----:R-:W-:Y:S02]  /*0f30*/  SHF.R.U64 R20, R8, R12, R9.reuse ;  /* 0x0000000c08147219 */ /* 0x101fe40000001209 */
[----:B------:R-:W-:Y:S02]  /*0f40*/  I2FP.F32.U32 R8, R14 ;  /* 0x0000000e00087245 */ /* 0x000fe40000201000 */
[----:B------:R-:W0:Y:S01]  /*0f50*/  LDC R24, c[0x0][0x658] ;  /* 0x00019600ff187b82 */ /* 0x000e220000000800 */
[----:B-1----:R-:W-:Y:S01]  /*0f60*/  ISETP.NE.U32.AND P0, PT, R26, RZ, PT ;  /* 0x000000ff1a00720c */ /* 0x002fe20003f05070 */
[----:B---3--:R-:W-:Y:S02]  /*0f70*/  IMAD.MOV R10, RZ, RZ, -R2 ;  /* 0x000000ffff0a7224 */ /* 0x008fe400078e0a02 */
[----:B------:R-:W-:Y:S01]  /*0f80*/  FMUL R8, R8, UR4 ;  /* 0x0000000408087c20 */ /* 0x000fe20008400000 */
[----:B------:R-:W-:Y:S02]  /*0f90*/  SHF.R.U32.HI R9, RZ, R12, R9 ;  /* 0x0000000cff097219 */ /* 0x000fe40000011609 */
[----:B------:R-:W-:Y:S01]  /*0fa0*/  ISETP.NE.AND.EX P0, PT, R27, RZ, PT, P0 ;  /* 0x000000ff1b00720c */ /* 0x000fe20003f05300 */
[----:B------:R1:W3:Y:S01]  /*0fb0*/  F2I.U32.TRUNC.NTZ R15, R8 ;  /* 0x00000008000f7305 */ /* 0x0002e2000020f000 */
[----:B------:R-:W1:Y:S01]  /*0fc0*/  LDC R19, c[0x0][0x148] ;  /* 0x00005200ff137b82 */ /* 0x000e620000000800 */
[----:B--2---:R-:W-:-:S07]  /*0fd0*/  IMAD R2, R7, R10, R6 ;  /* 0x0000000a07027224 */ /* 0x004fce00078e0206 */
[----:B------:R-:W2:Y:S01]  /*0fe0*/  LDC R25, c[0x0][0x600] ;  /* 0x00018000ff197b82 */ /* 0x000ea20000000800 */
[-CC-:B----4-:R-:W-:Y:S02]  /*0ff0*/  SHF.R.U64 R32, R20, R22.reuse, R9.reuse ;  /* 0x0000001614207219 */ /* 0x190fe40000001209 */
[----:B------:R-:W-:Y:S01]  /*1000*/  SHF.R.U32.HI R7, RZ, R22, R9 ;  /* 0x00000016ff077219 */ /* 0x000fe20000011609 */
[----:B------:R-:W-:-:S04]  /*1010*/  IMAD.MOV.U32 R9, RZ, RZ, 0x1 ;  /* 0x00000001ff097424 */ /* 0x000fc800078e00ff */
[----:B------:R-:W4:Y:S01]  /*1020*/  LDC R28, c[0x0][0x648] ;  /* 0x00019200ff1c7b82 */ /* 0x000f220000000800 */
[-C--:B0-----:R-:W-:Y:S02]  /*1030*/  SHF.L.U32 R6, R11, R24.reuse, RZ ;  /* 0x000000180b067219 */ /* 0x081fe400000006ff */
[--C-:B------:R-:W-:Y:S02]  /*1040*/  SHF.R.U64 R22, R32, R24, R7.reuse ;  /* 0x0000001820167219 */ /* 0x100fe40000001207 */
[----:B------:R-:W-:Y:S02]  /*1050*/  LOP3.LUT R13, RZ, R6, RZ, 0x33, !PT ;  /* 0x00000006ff0d7212 */ /* 0x000fe400078e33ff */
[-C--:B------:R-:W-:Y:S01]  /*1060*/  SHF.R.U32.HI R7, RZ, R24.reuse, R7 ;  /* 0x00000018ff077219 */ /* 0x080fe20000011607 */
[----:B------:R-:W0:Y:S01]  /*1070*/  LDC R29, c[0x0][0x638] ;  /* 0x00018e00ff1d7b82 */ /* 0x000e220000000800 */
[----:B------:R-:W-:Y:S01]  /*1080*/  SHF.L.U32 R12, R9, R24, RZ ;  /* 0x00000018090c7219 */ /* 0x000fe200000006ff */
[----:B------:R-:W-:-:S06]  /*1090*/  IMAD.MOV.U32 R6, RZ, RZ, R22 ;  /* 0x000000ffff067224 */ /* 0x000fcc00078e0016 */
[----:B------:R-:W0:Y:S01]  /*10a0*/  LDC R30, c[0x0][0x610] ;  /* 0x00018400ff1e7b82 */ /* 0x000e220000000800 */
[----:B-1-3--:R-:W-:Y:S05]  /*10b0*/  @!P0 BRA `(.L_x_13) ;  /* 0x0000000000288947 */ /* 0x00afea0003800000 */
[----:B------:R-:W1:Y:S02]  /*10c0*/  LDC R11, c[0x0][0x64c] ;  /* 0x00019300ff0b7b82 */ /* 0x000e640000000800 */
[----:B-1----:R-:W-:-:S05]  /*10d0*/  IADD3 R11, P0, R22, R11, RZ ;  /* 0x0000000b160b7210 */ /* 0x002fca0007f1e0ff */
        /* <DEDUP_REMOVED lines=8> */
.L_x_13:
[----:B----4-:R-:W-:Y:S01]  /*1160*/  SHF.R.U64 R6, R6, R28, R7 ;  /* 0x0000001c06067219 */ /* 0x010fe20000001207 */
[----:B--2---:R-:W-:Y:S01]  /*1170*/  VIADD R7, R25, 0xffffffff ;  /* 0xffffffff19077836 */ /* 0x004fe20000000000 */
[----:B------:R-:W-:Y:S01]  /*1180*/  LOP3.LUT R13, R32, R13, RZ, 0xc0, !PT ;  /* 0x0000000d200d7212 */ /* 0x000fe200078ec0ff */
[----:B------:R-:W-:Y:S02]  /*1190*/  IMAD.MOV R15, RZ, RZ, -R15 ;  /* 0x000000ffff0f7224 */ /* 0x000fe400078e0a0f */
[----:B------:R-:W-:Y:S01]  /*11a0*/  IMAD.MOV R8, RZ, RZ, -R6 ;  /* 0x000000ffff087224 */ /* 0x000fe200078e0a06 */
[----:B------:R-:W-:Y:S01]  /*11b0*/  LOP3.LUT R7, R20, R7, RZ, 0xc0, !PT ;  /* 0x0000000714077212 */ /* 0x000fe200078ec0ff */
[----:B------:R-:W-:Y:S02]  /*11c0*/  IMAD R13, R12, R6, R13 ;  /* 0x000000060c0d7224 */ /* 0x000fe400078e020d */
[----:B------:R-:W-:Y:S02]  /*11d0*/  @P1 IMAD R2, R19, R15, R14 ;  /* 0x0000000f13021224 */ /* 0x000fe400078e020e */
[----:B0-----:R-:W-:-:S02]  /*11e0*/  IMAD R6, R8, R29, R22 ;  /* 0x0000001d08067224 */ /* 0x001fc400078e0216 */
[----:B------:R-:W-:Y:S02]  /*11f0*/  IMAD R2, R13, R30, R2 ;  /* 0x0000001e0d027224 */ /* 0x000fe400078e0202 */
[----:B------:R-:W-:Y:S02]  /*1200*/  IMAD R19, R6, R25, R7 ;  /* 0x0000001906137224 */ /* 0x000fe400078e0207 */
[----:B------:R-:W-:-:S03]  /*1210*/  IMAD.MOV.U32 R8, RZ, RZ, 0x1 ;  /* 0x00000001ff087424 */ /* 0x000fc600078e00ff */
[----:B------:R-:W-:Y:S02]  /*1220*/  SEL R22, R19, R2, !P1 ;  /* 0x0000000213167207 */ /* 0x000fe40004800000 */
[----:B------:R-:W-:Y:S01]  /*1230*/  SEL R19, R2, R19, !P1 ;  /* 0x0000001302137207 */ /* 0x000fe20004800000 */
[----:B------:R-:W-:-:S07]  /*1240*/  IMAD.MOV.U32 R2, RZ, RZ, R31 ;  /* 0x000000ffff027224 */ /* 0x000fce00078e001f */
.L_x_11:
[----:B------:R-:W-:Y:S05]  /*1250*/  @!P2 BRA `(.L_x_14) ;  /* 0x000000640010a947 */ /* 0x000fea0003800000 */
[----:B------:R-:W-:-:S13]  /*1260*/  ISETP.GT.U32.AND P0, PT, R33, 0x1, PT ;  /* 0x000000012100780c */ /* 0x000fda0003f04070 */
[----:B------:R-:W-:Y:S05]  /*1270*/  @P0 EXIT ;  /* 0x000000000000094d */ /* 0x000fea0003800000 */
.L_x_15:
[----:B------:R-:W-:-:S08]  /*1280*/  NOP ;  /* 0x0000000000007918 */ /* 0x000fd00000000000 */
[----:B------:R-:W1:Y:S02]  /*1290*/  USETMAXREG.TRY_ALLOC.CTAPOOL UP0, 0xe8 ;  /* 0x000000e8000079c8 */ /* 0x000e640008000600 */
[----:B-1----:R-:W-:-:S13]  /*12a0*/  PLOP3.LUT P0, PT, PT, PT, UP0, 0x80, 0x0 ;  /* 0x000000000000781c */ /* 0x002fda0003f0f008 */
[----:B------:R-:W-:Y:S05]  /*12b0*/  @!P0 BRA `(.L_x_15) ;  /* 0xfffffffc00f08947 */ /* 0x000fea000383ffff */
[----:B------:R-:W-:-:S13]  /*12c0*/  LOP3.LUT P0, RZ, R8, 0xff, RZ, 0xc0, !PT ;  /* 0x000000ff08ff7812 */ /* 0x000fda000780c0ff */
[----:B------:R-:W-:Y:S05]  /*12d0*/  @!P0 EXIT ;  /* 0x000000000000894d */ /* 0x000fea0003800000 */
[----:B------:R-:W1:Y:S01]  /*12e0*/  S2UR UR4, SR_CgaCtaId ;  /* 0x00000000000479c3 */ /* 0x000e620000008800 */
[----:B------:R-:W-:Y:S01]  /*12f0*/  VIADD R6, R5, 0xffffffff ;  /* 0xffffffff05067836 */ /* 0x000fe20000000000 */
[----:B------:R-:W-:Y:S01]  /*1300*/  SHF.R.S32.HI R0, RZ, 0x1f, R3 ;  /* 0x0000001fff007819 */ /* 0x000fe20000011403 */
[----:B------:R-:W-:Y:S01]  /*1310*/  UMOV UR40, 0x400 ;  /* 0x0000040000287882 */ /* 0x000fe20000000000 */
[----:B------:R-:W-:Y:S01]  /*1320*/  UISETP.LT.AND UP0, UPT, UR38, 0x1, UPT ;  /* 0x000000012600788c */ /* 0x000fe2000bf01270 */
[----:B------:R-:W-:Y:S01]  /*1330*/  LOP3.LUT R92, R16, 0x1, RZ, 0xfc, !PT ;  /* 0x00000001105c7812 */ /* 0x000fe200078efcff */
[----:B------:R-:W-:Y:S01]  /*1340*/  ULDC UR6, c[0x0][0x284] ;  /* 0x0000a10000067ab9 */ /* 0x000fe20000000800 */
[----:B------:R-:W-:Y:S01]  /*1350*/  R2UR UR41, R6 ;  /* 0x00000000062972ca */ /* 0x000fe200000e0000 */
[----:B------:R-:W-:Y:S01]  /*1360*/  USEL UR43, UR38, 0x1, UP0 ;  /* 0x00000001262b7887 */ /* 0x000fe20008000000 */
[CC--:B------:R-:W-:Y:S01]  /*1370*/  LEA.HI R4, R0.reuse, R3.reuse, RZ, 0x2 ;  /* 0x0000000300047211 */ /* 0x0c0fe200078f10ff */
[----:B------:R-:W-:Y:S01]  /*1380*/  USHF.L.U32 UR39, UR38, 0x1, URZ ;  /* 0x0000000126277899 */ /* 0x000fe2000800063f */
[----:B------:R-:W-:Y:S01]  /*1390*/  LEA.HI R0, R0, R3, RZ, 0x5 ;  /* 0x0000000300007211 */ /* 0x000fe200078f28ff */
[----:B------:R-:W-:Y:S01]  /*13a0*/  UIADD3 UR43, -UR43, UR38, URZ ;  /* 0x000000262b2b7290 */ /* 0x000fe2000fffe13f */
[----:B------:R-:W-:-:S02]  /*13b0*/  SHF.R.S32.HI R82, RZ, 0x2, R4 ;  /* 0x00000002ff527819 */ /* 0x000fc40000011404 */
[----:B------:R-:W-:Y:S02]  /*13c0*/  SHF.R.S32.HI R5, RZ, 0x1f, R4 ;  /* 0x0000001fff057819 */ /* 0x000fe40000011404 */
[----:B------:R-:W-:Y:S02]  /*13d0*/  LOP3.LUT R84, R4, 0xfffffffc, RZ, 0xc0, !PT ;  /* 0xfffffffc04547812 */ /* 0x000fe400078ec0ff */
[----:B------:R-:W-:Y:S01]  /*13e0*/  LEA.HI R5, R5, R82, RZ, 0x3 ;  /* 0x0000005205057211 */ /* 0x000fe200078f18ff */
[----:B------:R-:W-:Y:S01]  /*13f0*/  USHF.L.U32 UR41, UR41, 0x3, URZ ;  /* 0x0000000329297899 */ /* 0x000fe2000800063f */
[----:B------:R-:W-:Y:S01]  /*1400*/  ISETP.NE.AND P0, PT, R6, RZ, PT ;  /* 0x000000ff0600720c */ /* 0x000fe20003f05270 */
[----:B------:R-:W-:Y:S01]  /*1410*/  IMAD.IADD R84, R3, 0x1, -R84 ;  /* 0x0000000103547824 */ /* 0x000fe200078e0a54 */
[----:B------:R-:W-:Y:S01]  /*1420*/  LOP3.LUT R5, R5, 0xfffffff8, RZ, 0xc0, !PT ;  /* 0xfffffff805057812 */ /* 0x000fe200078ec0ff */
[----:B-1----:R-:W-:Y:S01]  /*1430*/  ULEA UR40, UR4, UR40, 0x18 ;  /* 0x0000002804287291 */ /* 0x002fe2000f8ec03f */
[----:B------:R-:W-:Y:S01]  /*1440*/  SEL R93, RZ, 0x1, P0 ;  /* 0x00000001ff5d7807 */ /* 0x000fe20000000000 */
[----:B------:R-:W-:-:S02]  /*1450*/  IMAD.U32 R86, RZ, RZ, UR41 ;  /* 0x00000029ff567e24 */ /* 0x000fc4000f8e00ff */
[----:B------:R-:W-:Y:S01]  /*1460*/  UIADD3 UR42, UR40, 0xb0, URZ ;  /* 0x000000b0282a7890 */ /* 0x000fe2000fffe03f */
[----:B------:R-:W-:Y:S01]  /*1470*/  IMAD.IADD R82, R82, 0x1, -R5 ;  /* 0x0000000152527824 */ /* 0x000fe200078e0a05 */
[----:B------:R-:W-:Y:S01]  /*1480*/  UIADD3 UR4, UR40, 0x14180, URZ ;  /* 0x0001418028047890 */ /* 0x000fe2000fffe03f */
[----:B------:R-:W-:Y:S01]  /*1490*/  SHF.R.S32.HI R5, RZ, 0x5, R0 ;  /* 0x00000005ff057819 */ /* 0x000fe20000011400 */
[----:B------:R-:W-:Y:S01]  /*14a0*/  UIADD3 UR5, UR40, 0x180, URZ ;  /* 0x0000018028057890 */ /* 0x000fe2000fffe03f */
[C---:B------:R-:W-:Y:S01]  /*14b0*/  LOP3.LUT R88, R86.reuse, 0x8, RZ, 0xc0, !PT ;  /* 0x0000000856587812 */ /* 0x040fe200078ec0ff */
[----:B------:R-:W-:Y:S01]  /*14c0*/  USHF.R.U32.HI UR4, URZ, 0x4, UR4 ;  /* 0x000000043f047899 */ /* 0x000fe20008011604 */
[--C-:B------:R-:W-:Y:S01]  /*14d0*/  SHF.R.S32.HI R83, RZ, 0x1f, R82.reuse ;  /* 0x0000001fff537819 */ /* 0x100fe20000011452 */
[----:B------:R-:W-:Y:S01]  /*14e0*/  USHF.R.U32.HI UR5, URZ, 0x4, UR5 ;  /* 0x000000043f057899 */ /* 0x000fe20008011605 */
[C-C-:B------:R-:W-:Y:S01]  /*14f0*/  IMAD R89, R5.reuse, -0x10, -R82.reuse ;  /* 0xfffffff005597824 */ /* 0x140fe200078e0a52 */
[----:B------:R-:W-:Y:S01]  /*1500*/  ULOP3.LUT UR4, UR4, 0x3fff, URZ, 0xc0, !UPT ;  /* 0x00003fff04047892 */ /* 0x000fe2000f8ec03f */
[----:B------:R-:W-:Y:S01]  /*1510*/  IMAD.U32 R85, RZ, RZ, UR42 ;  /* 0x0000002aff557e24 */ /* 0x000fe2000f8e00ff */
[----:B------:R-:W-:Y:S01]  /*1520*/  ULOP3.LUT UR5, UR5, 0x3fff, URZ, 0xc0, !UPT ;  /* 0x00003fff05057892 */ /* 0x000fe2000f8ec03f */
[----:B------:R-:W-:Y:S01]  /*1530*/  IMAD.WIDE R82, R5, 0x10, R82 ;  /* 0x0000001005527825 */ /* 0x000fe200078e0252 */
[----:B------:R-:W-:Y:S01]  /*1540*/  LOP3.LUT R86, R86, 0x8, RZ, 0xc, !PT ;  /* 0x0000000856567812 */ /* 0x000fe200078e0cff */
[----:B------:R-:W-:Y:S01]  /*1550*/  ULOP3.LUT UR44, UR4, 0x10000, URZ, 0xfc, !UPT ;  /* 0x00010000042c7892 */ /* 0x000fe2000f8efc3f */
[----:B------:R-:W-:Y:S01]  /*1560*/  LOP3.LUT R88, R88, 0x18, RZ, 0x3c, !PT ;  /* 0x0000001858587812 */ /* 0x000fe200078e3cff */
[----:B------:R-:W-:Y:S01]  /*1570*/  VIADD R87, R85, UR41 ;  /* 0x0000002955577c36 */ /* 0x000fe20008000000 */
[----:B------:R-:W-:Y:S01]  /*1580*/  ULOP3.LUT UR45, UR5, 0x10000, URZ, 0xfc, !UPT ;  /* 0x00010000052d7892 */ /* 0x000fe2000f8efc3f */
[----:B------:R-:W-:-:S11]  /*1590*/  VIADD R89, R89, UR6 ;  /* 0x0000000659597c36 */ /* 0x000fd60008000000 */
.L_x_147:
[----:B------:R-:W-:Y:S01]  /*15a0*/  SHF.L.U32 R0, R93, 0x1f, RZ ;  /* 0x0000001f5d007819 */ /* 0x000fe200000006ff */
[----:B------:R-:W-:Y:S02]  /*15b0*/  ULDC UR4, c[0x0][0x28c] ;  /* 0x0000a30000047ab9 */ /* 0x000fe40000000800 */
[----:B------:R-:W-:Y:S01]  /*15c0*/  ISETP.LT.AND P1, PT, RZ, UR4, PT ;  /* 0x00000004ff007c0c */ /* 0x000fe2000bf21270 */
[----:B------:R-:W1:Y:S02]  /*15d0*/  SYNCS.PHASECHK.TRANS64.TRYWAIT P0, [R85+UR41], R0 ;  /* 0x00000000550075a7 */ /* 0x000e640008000169 */
[----:B-1-34-:R-:W-:Y:S10]  /*15e0*/  @!P0 BRA `(.L_x_16) ;  /* 0x0000007000fc8947 */ /* 0x01aff40003800000 */
.L_x_175:
[----:B------:R-:W-:Y:S05]  /*15f0*/  @P1 BRA `(.L_x_17) ;  /* 0x0000000000401947 */ /* 0x000fea0003800000 */
[----:B-1----:R-:W-:Y:S01]  /*1600*/  MOV R0, 0x0 ;  /* 0x0000000000007802 */ /* 0x002fe20000000f00 */
[----:B------:R-:W-:Y:S01]  /*1610*/  ULDC.64 UR4, c[0x4][0x68] ;  /* 0x01001a0000047ab9 */ /* 0x000fe20000000a00 */
[----:B------:R-:W-:Y:S01]  /*1620*/  ULDC.64 UR6, c[0x4][0x8] ;  /* 0x0100020000067ab9 */ /* 0x000fe20000000a00 */
[----:B------:R-:W-:Y:S01]  /*1630*/  IMAD.U32 R4, RZ, RZ, UR4 ;  /* 0x00000004ff047e24 */ /* 0x000fe2000f8e00ff */
[----:B------:R1:W2:Y:S01]  /*1640*/  LDC.64 R14, c[0x4][R0] ;  /* 0x01000000000e7b82 */ /* 0x0002a20000000a00 */
[----:B------:R-:W-:Y:S01]  /*1650*/  IMAD.U32 R5, RZ, RZ, UR5 ;  /* 0x00000005ff057e24 */ /* 0x000fe2000f8e00ff */
[----:B------:R-:W-:Y:S01]  /*1660*/  ULDC.64 UR4, c[0x4][0x70] ;  /* 0x01001c0000047ab9 */ /* 0x000fe20000000a00 */
[----:B------:R-:W-:Y:S02]  /*1670*/  IMAD.U32 R10, RZ, RZ, UR6 ;  /* 0x00000006ff0a7e24 */ /* 0x000fe4000f8e00ff */
[----:B------:R-:W-:Y:S02]  /*1680*/  IMAD.U32 R6, RZ, RZ, UR4 ;  /* 0x00000004ff067e24 */ /* 0x000fe4000f8e00ff */
[----:B------:R-:W-:-:S02]  /*1690*/  IMAD.U32 R7, RZ, RZ, UR5 ;  /* 0x00000005ff077e24 */ /* 0x000fc4000f8e00ff */
[----:B------:R-:W-:Y:S02]  /*16a0*/  IMAD.U32 R11, RZ, RZ, UR7 ;  /* 0x00000007ff0b7e24 */ /* 0x000fe4000f8e00ff */
[----:B------:R-:W-:Y:S02]  /*16b0*/  IMAD.MOV.U32 R8, RZ, RZ, 0x1e1 ;  /* 0x000001e1ff087424 */ /* 0x000fe400078e00ff */
[----:B0-----:R-:W-:Y:S02]  /*16c0*/  IMAD.MOV.U32 R12, RZ, RZ, 0x1 ;  /* 0x00000001ff0c7424 */ /* 0x001fe400078e00ff */
[----:B-1----:R-:W-:-:S07]  /*16d0*/  IMAD.MOV.U32 R13, RZ, RZ, RZ ;  /* 0x000000ffff0d7224 */ /* 0x002fce00078e00ff */
[----:B------:R-:W-:-:S07]  /*16e0*/  LEPC R20, `(.L_x_17) ;  /* 0x000000001014794e */ /* 0x000fce0000000000 */
[----:B--2--5:R-:W-:Y:S05]  /*16f0*/  CALL.ABS.NOINC R14 ;  /* 0x000000000e007343 */ /* 0x024fea0003c00000 */
.L_x_17:
[----:B------:R-:W-:-:S13]  /*1700*/  ISETP.NE.AND P0, PT, R92, 0x3, PT ;  /* 0x000000035c00780c */ /* 0x000fda0003f05270 */
[----:B------:R-:W-:Y:S05]  /*1710*/  @!P0 BRA `(.L_x_18) ;  /* 0x0000000000048947 */ /* 0x000fea0003800000 */
[----:B------:R-:W-:Y:S01]  /*1720*/  BPT.TRAP 0x1 ;  /* 0x000000040000795c */ /* 0x000fe20000300000 */
.L_x_18:
[----:B------:R-:W-:Y:S02]  /*1730*/  IMAD.U32 R3, RZ, RZ, UR36 ;  /* 0x00000024ff037e24 */ /* 0x000fe4000f8e00ff */
[----:B-1----:R-:W-:-:S03]  /*1740*/  IMAD.U32 R0, RZ, RZ, UR37 ;  /* 0x00000025ff007e24 */ /* 0x002fc6000f8e00ff */
[----:B------:R-:W-:Y:S02]  /*1750*/  LEA R3, R3, UR40, 0x3 ;  /* 0x0000002803037c11 */ /* 0x000fe4000f8e18ff */
[----:B------:R-:W-:-:S04]  /*1760*/  SHF.L.U32 R0, R0, 0x1f, RZ ;  /* 0x0000001f00007819 */ /* 0x000fc800000006ff */
[----:B------:R1:W2:Y:S01]  /*1770*/  SYNCS.PHASECHK.TRANS64.TRYWAIT P1, [R3+URZ], R0 ;  /* 0x00000000030075a7 */ /* 0x0002a2000802017f */
[----:B------:R-:W-:Y:S05]  /*1780*/  @!P0 BRA `(.L_x_19) ;  /* 0x0000000000048947 */ /* 0x000fea0003800000 */
[----:B------:R-:W-:Y:S01]  /*1790*/  BPT.TRAP 0x1 ;  /* 0x000000040000795c */ /* 0x000fe20000300000 */
.L_x_19:
[----:B--2---:R-:W-:Y:S05]  /*17a0*/  @P1 BRA `(.L_x_20) ;  /* 0x0000000000081947 */ /* 0x004fea0003800000 */
[----:B------:R-:W2:Y:S02]  /*17b0*/  SYNCS.PHASECHK.TRANS64.TRYWAIT P1, [R3+URZ], R0 ;  /* 0x00000000030075a7 */ /* 0x000ea4000802017f */
[----:B--2---:R-:W-:Y:S05]  /*17c0*/  @!P1 BRA `(.L_x_21) ;  /* 0x0000007000989947 */ /* 0x004fea0003800000 */
.L_x_20:
[----:B------:R-:W-:Y:S05]  /*17d0*/  WARPSYNC.ALL ;  /* 0x0000000000007948 */ /* 0x000fea0003800000 */
[----:B------:R-:W-:Y:S01]  /*17e0*/  ULEA UR6, UR36, UR45, 0x9 ;  /* 0x0000002d24067291 */ /* 0x000fe2000f8e483f */
[----:B------:R-:W-:Y:S01]  /*17f0*/  WARPGROUP.ARRIVE ;  /* 0x00000000000079c5 */ /* 0x000fe20000000000 */
[----:B------:R-:W-:Y:S01]  /*1800*/  UIMAD UR4, UR36, 0x380, UR44 ;  /* 0x00000380240478a4 */ /* 0x000fe2000f8e022c */
[----:B-12---:R-:W-:Y:S01]  /*1810*/  IMAD.U32 R0, RZ, RZ, UR43 ;  /* 0x0000002bff007e24 */ /* 0x006fe2000f8e00ff */
[----:B------:R-:W-:Y:S01]  /*1820*/  UMOV UR9, 0x40000040 ;  /* 0x4000004000097882 */ /* 0x000fe20000000000 */
[----:B------:R-:W-:Y:S01]  /*1830*/  UMOV UR11, 0x40000040 ;  /* 0x40000040000b7882 */ /* 0x000fe20000000000 */
[----:B------:R-:W-:Y:S01]  /*1840*/  UIADD3 UR5, UR4, 0x80, URZ ;  /* 0x0000008004057890 */ /* 0x000fe2000fffe03f */
[----:B------:R-:W-:-:S02]  /*1850*/  UMOV UR8, UR6 ;  /* 0x0000000600087c82 */ /* 0x000fc40008000000 */
[----:B------:R-:W-:Y:S01]  /*1860*/  UMOV UR10, UR4 ;  /* 0x00000004000a7c82 */ /* 0x000fe20008000000 */
[----:B------:R-:W-:Y:S01]  /*1870*/  UIADD3 UR7, UR4, 0x100, URZ ;  /* 0x0000010004077890 */ /* 0x000fe2000fffe03f */
[----:B------:R-:W-:Y:S01]  /*1880*/  HGMMA.64x16x16.F32 R72, gdesc[UR8], RZ, !UPT, gsb0 ;  /* 0x00200000084879f0 */ /* 0x000fe2000c0008ff */
[----:B------:R-:W-:Y:S01]  /*1890*/  UMOV UR11, 0x40000040 ;  /* 0x40000040000b7882 */ /* 0x000fe20000000000 */
[----:B------:R-:W-:Y:S01]  /*18a0*/  UMOV UR10, UR5 ;  /* 0x00000005000a7c82 */ /* 0x000fe20008000000 */
[----:B------:R-:W-:Y:S01]  /*18b0*/  UIADD3 UR12, UR4, 0x180, URZ ;  /* 0x00000180040c7890 */ /* 0x000fe2000fffe03f */
[----:B------:R-:W-:Y:S01]  /*18c0*/  ISETP.GE.AND P1, PT, R0, 0x1, PT ;  /* 0x000000010000780c */ /* 0x000fe20003f26270 */
[----:B------:R-:W-:Y:S01]  /*18d0*/  UIADD3 UR5, UR4, 0x200, URZ ;  /* 0x0000020004057890 */ /* 0x000fe2000fffe03f */
[----:B------:R-:W-:Y:S02]  /*18e0*/  WARPGROUP.DEPBAR.LE gsb0, 0x0 ;  /* 0x00008000000079c5 */ /* 0x000fe40000010000 */
[----:B------:R-:W-:-:S06]  /*18f0*/  WARPGROUP.ARRIVE ;  /* 0x00000000000079c5 */ /* 0x000fcc0000000000 */
[----:B------:R-:W-:Y:S01]  /*1900*/  HGMMA.64x16x16.F32 R64, gdesc[UR8], RZ, !UPT, gsb0 ;  /* 0x00200000084079f0 */ /* 0x000fe2000c0008ff */
[----:B------:R-:W-:Y:S01]  /*1910*/  UMOV UR10, UR7 ;  /* 0x00000007000a7c82 */ /* 0x000fe20008000000 */
[----:B------:R-:W-:Y:S01]  /*1920*/  UMOV UR11, 0x40000040 ;  /* 0x40000040000b7882 */ /* 0x000fe20000000000 */
        /* <DEDUP_REMOVED lines=28> */
[----:B------:R-:W-:Y:S02]  /*1af0*/  UIADD3 UR8, UR6, 0x2, URZ ;  /* 0x0000000206087890 */ /* 0x000fe4000fffe03f */
[----:B------:R-:W-:Y:S01]  /*1b00*/  UIADD3 UR10, UR4, 0x2, URZ ;  /* 0x00000002040a7890 */ /* 0x000fe2000fffe03f */
[----:B------:R-:W-:Y:S01]  /*1b10*/  UMOV UR9, 0x40000040 ;  /* 0x4000004000097882 */ /* 0x000fe20000000000 */
[----:B------:R-:W-:Y:S01]  /*1b20*/  UMOV UR11, 0x40000040 ;  /* 0x40000040000b7882 */ /* 0x000fe20000000000 */
[----:B------:R-:W-:Y:S02]  /*1b30*/  WARPGROUP.DEPBAR.LE gsb0, 0x0 ;  /* 0x00008000000079c5 */ /* 0x000fe40000010000 */
[----:B------:R-:W-:-:S06]  /*1b40*/  WARPGROUP.ARRIVE ;  /* 0x00000000000079c5 */ /* 0x000fcc0000000000 */
[----:B------:R-:W-:Y:S01]  /*1b50*/  HGMMA.64x16x16.F32 R72, gdesc[UR8], R72, gsb0 ;  /* 0x00200000084879f0 */ /* 0x000fe20008000848 */
[----:B------:R-:W-:Y:S01]  /*1b60*/  UMOV UR10, UR5 ;  /* 0x00000005000a7c82 */ /* 0x000fe20008000000 */
[----:B------:R-:W-:Y:S01]  /*1b70*/  UMOV UR11, 0x40000040 ;  /* 0x40000040000b7882 */ /* 0x000fe20000000000 */
[----:B------:R-:W-:Y:S01]  /*1b80*/  UIADD3 UR5, UR4, 0x202, URZ ;  /* 0x0000020204057890 */ /* 0x000fe2000fffe03f */
        /* <DEDUP_REMOVED lines=72> */
[----:B------:R-:W-:Y:S02]  /*2010*/  WARPGROUP.DEPBAR.LE gsb0, 0x0 ;  /* 0x00008000000079c5 */ /* 0x000fe40000010000 */
[----:B------:R-:W-:-:S06]  /*2020*/  WARPGROUP.ARRIVE ;  /* 0x00000000000079c5 */ /* 0x000fcc0000000000 */
[----:B------:R-:W-:Y:S01]  /*2030*/  HGMMA.64x16x16.F32 R24, gdesc[UR8], R24, gsb0 ;  /* 0x00200000081879f0 */ /* 0x000fe20008000818 */
[----:B------:R-:W-:Y:S02]  /*2040*/  UIADD3 UR8, UR6, 0x6, URZ ;  /* 0x0000000606087890 */ /* 0x000fe4000fffe03f */
[----:B------:R-:W-:Y:S01]  /*2050*/  UIADD3 UR10, UR4, 0x6, URZ ;  /* 0x00000006040a7890 */ /* 0x000fe2000fffe03f */
[----:B------:R-:W-:Y:S01]  /*2060*/  UMOV UR9, 0x40000040 ;  /* 0x4000004000097882 */ /* 0x000fe20000000000 */
        /* <DEDUP_REMOVED lines=13> */
[----:B------:R-:W-:Y:S02]  /*2140*/  UIADD3 UR6, UR4, 0x286, URZ ;  /* 0x0000028604067890 */ /* 0x000fe4000fffe03f */
        /* <DEDUP_REMOVED lines=23> */
[----:B------:R-:W-:Y:S03]  /*22c0*/  HGMMA.64x16x16.F32 R24, gdesc[UR8], R24, gsb0 ;  /* 0x00200000081879f0 */ /* 0x000fe60008000818 */
[----:B------:R-:W-:Y:S02]  /*22d0*/  WARPGROUP.DEPBAR.LE gsb0, 0x0 ;  /* 0x00008000000079c5 */ /* 0x000fe40000010000 */
[----:B------:R-:W-:Y:S05]  /*22e0*/  @!P1 BRA `(.L_x_22) ;  /* 0x0000000c00789947 */ /* 0x000fea0003800000 */
[----:B------:R-:W-:Y:S01]  /*22f0*/  UIADD3 UR5, UR36, 0x1, URZ ;  /* 0x0000000124057890 */ /* 0x000fe2000fffe03f */
[----:B------:R-:W-:-:S03]  /*2300*/  IMAD.U32 R0, RZ, RZ, UR43 ;  /* 0x0000002bff007e24 */ /* 0x000fc6000f8e00ff */
[----:B------:R-:W-:-:S04]  /*2310*/  UISETP.NE.AND UP0, UPT, UR5, 0xa, UPT ;  /* 0x0000000a0500788c */ /* 0x000fc8000bf05270 */
[----:B------:R-:W-:Y:S02]  /*2320*/  USEL UR4, URZ, 0x1, UP0 ;  /* 0x000000013f047887 */ /* 0x000fe40008000000 */
[----:B------:R-:W-:Y:S02]  /*2330*/  USEL UR5, UR5, URZ, UP0 ;  /* 0x0000003f05057287 */ /* 0x000fe40008000000 */
[----:B------:R-:W-:-:S06]  /*2340*/  ULOP3.LUT UR4, UR37, UR4, URZ, 0x3c, !UPT ;  /* 0x0000000425047292 */ /* 0x000fcc000f8e3c3f */
[----:B------:R-:W-:Y:S01]  /*2350*/  IMAD.U32 R5, RZ, RZ, UR4 ;  /* 0x00000004ff057e24 */ /* 0x000fe2000f8e00ff */
[----:B------:R-:W-:-:S06]  /*2360*/  UMOV UR4, UR36 ;  /* 0x0000002400047c82 */ /* 0x000fcc0008000000 */
.L_x_29:
[----:B-12---:R-:W-:Y:S05]  /*2370*/  @!P0 BRA `(.L_x_23) ;  /* 0x0000000000048947 */ /* 0x006fea0003800000 */
[----:B------:R-:W-:Y:S01]  /*2380*/  BPT.TRAP 0x1 ;  /* 0x000000040000795c */ /* 0x000fe20000300000 */
.L_x_23:
[----:B------:R-:W-:Y:S01]  /*2390*/  ULEA UR6, UR5, UR40, 0x3 ;  /* 0x0000002805067291 */ /* 0x000fe2000f8e183f */
[----:B------:R-:W-:-:S08]  /*23a0*/  SHF.L.U32 R3, R5, 0x1f, RZ ;  /* 0x0000001f05037819 */ /* 0x000fd000000006ff */
[----:B------:R1:W2:Y:S01]  /*23b0*/  SYNCS.PHASECHK.TRANS64.TRYWAIT P1, [UR6], R3 ;  /* 0x00000003ff0075a7 */ /* 0x0002a20008020146 */
[----:B------:R-:W-:Y:S05]  /*23c0*/  @!P0 BRA `(.L_x_24) ;  /* 0x0000000000048947 */ /* 0x000fea0003800000 */
[----:B------:R-:W-:Y:S01]  /*23d0*/  BPT.TRAP 0x1 ;  /* 0x000000040000795c */ /* 0x000fe20000300000 */
.L_x_24:
[----:B--2---:R-:W-:Y:S05]  /*23e0*/  @P1 BRA `(.L_x_25) ;  /* 0x0000000000081947 */ /* 0x004fea0003800000 */
[----:B------:R-:W2:Y:S02]  /*23f0*/  SYNCS.PHASECHK.TRANS64.TRYWAIT P1, [UR6], R3 ;  /* 0x00000003ff0075a7 */ /* 0x000ea40008020146 */
[----:B--2---:R-:W-:Y:S05]  /*2400*/  @!P1 BRA `(.L_x_26) ;  /* 0x00000064009c9947 */ /* 0x004fea0003800000 */
.L_x_25:
[----:B------:R-:W-:Y:S01]  /*2410*/  ULEA UR8, UR5, UR45, 0x9 ;  /* 0x0000002d05087291 */ /* 0x000fe2000f8e483f */
[----:B------:R-:W-:Y:S01]  /*2420*/  WARPGROUP.ARRIVE ;  /* 0x00000000000079c5 */ /* 0x000fe20000000000 */
[----:B------:R-:W-:Y:S01]  /*2430*/  UIMAD UR6, UR5, 0x380, UR44 ;  /* 0x00000380050678a4 */ /* 0x000fe2000f8e022c */
[----:B------:R-:W-:Y:S01]  /*2440*/  UMOV UR9, 0x40000040 ;  /* 0x4000004000097882 */ /* 0x000fe20000000000 */
[----:B------:R-:W-:Y:S02]  /*2450*/  UMOV UR11, 0x40000040 ;  /* 0x40000040000b7882 */ /* 0x000fe40000000000 */
[----:B------:R-:W-:Y:S01]  /*2460*/  UIADD3 UR14, UR6, 0x80, URZ ;  /* 0x00000080060e7890 */ /* 0x000fe2000fffe03f */
[----:B------:R-:W-:Y:S02]  /*2470*/  UMOV UR12, UR8 ;  /* 0x00000008000c7c82 */ /* 0x000fe40008000000 */
[----:B------:R-:W-:Y:S01]  /*2480*/  UMOV UR10, UR6 ;  /* 0x00000006000a7c82 */ /* 0x000fe20008000000 */
[----:B------:R-:W-:Y:S01]  /*2490*/  UMOV UR13, UR9 ;  /* 0x00000009000d7c82 */ /* 0x000fe20008000000 */
[----:B------:R-:W-:Y:S01]  /*24a0*/  HGMMA.64x16x16.F32 R72, gdesc[UR8], R72, gsb0 ;  /* 0x00200000084879f0 */ /* 0x000fe20008000848 */
[----:B------:R-:W-:Y:S01]  /*24b0*/  UMOV UR15, 0x40000040 ;  /* 0x40000040000f7882 */ /* 0x000fe20000000000 */
[----:B------:R-:W-:-:S02]  /*24c0*/  UIADD3 UR7, UR6, 0x100, URZ ;  /* 0x0000010006077890 */ /* 0x000fc4000fffe03f */
[----:B------:R-:W-:Y:S02]  /*24d0*/  UIADD3 UR10, UR6, 0x180, URZ ;  /* 0x00000180060a7890 */ /* 0x000fe4000fffe03f */
[----:B------:R-:W-:Y:S01]  /*24e0*/  UIADD3 UR11, UR6, 0x200, URZ ;  /* 0x00000200060b7890 */ /* 0x000fe2000fffe03f */
[----:B------:R-:W-:Y:S02]  /*24f0*/  WARPGROUP.DEPBAR.LE gsb0, 0x0 ;  /* 0x00008000000079c5 */ /* 0x000fe40000010000 */
[----:B------:R-:W-:-:S06]  /*2500*/  WARPGROUP.ARRIVE ;  /* 0x00000000000079c5 */ /* 0x000fcc0000000000 */
[----:B------:R-:W-:Y:S01]  /*2510*/  HGMMA.64x16x16.F32 R64, gdesc[UR12], R64, gsb0 ;  /* 0x002000000c4079f0 */ /* 0x000fe20008000840 */
[----:B------:R-:W-:Y:S01]  /*2520*/  UMOV UR12, UR8 ;  /* 0x00000008000c7c82 */ /* 0x000fe20008000000 */
[----:B------:R-:W-:Y:S01]  /*2530*/  UMOV UR13, UR9 ;  /* 0x00000009000d7c82 */ /* 0x000fe20008000000 */
[----:B------:R-:W-:Y:S01]  /*2540*/  UMOV UR14, UR7 ;  /* 0x00000007000e7c82 */ /* 0x000fe20008000000 */
[----:B------:R-:W-:Y:S01]  /*2550*/  UMOV UR15, 0x40000040 ;  /* 0x40000040000f7882 */ /* 0x000fe20000000000 */
        /* <DEDUP_REMOVED lines=16> */
[----:B------:R-:W-:Y:S01]  /*2660*/  UMOV UR11, 0x40000040 ;  /* 0x40000040000b7882 */ /* 0x000fe20000000000 */
        /* <DEDUP_REMOVED lines=15> */
[----:B------:R-:W-:Y:S02]  /*2760*/  UIADD3 UR9, UR6, 0x102, URZ ;  /* 0x0000010206097890 */ /* 0x000fe4000fffe03f */
        /* <DEDUP_REMOVED lines=131> */
[----:B------:R-:W-:Y:S01]  /*2fa0*/  BPT.TRAP 0x1 ;  /* 0x000000040000795c */ /* 0x000fe20000300000 */
.L_x_27:
[----:B------:R-:W-:Y:S01]  /*2fb0*/  ULEA UR6, UR4, UR40, 0x3 ;  /* 0x0000002804067291 */ /* 0x000fe2000f8e183f */
[----:B------:R-:W-:-:S03]  /*2fc0*/  ISETP.GT.U32.AND P1, PT, R16, 0x1, PT ;  /* 0x000000011000780c */ /* 0x000fc60003f24070 */
[----:B------:R-:W-:-:S04]  /*2fd0*/  UIADD3 UR6, UR6, 0x50, URZ ;  /* 0x0000005006067890 */ /* 0x000fc8000fffe03f */
[----:B------:R-:W-:-:S09]  /*2fe0*/  UPRMT UR6, URZ, 0x654, UR6 ;  /* 0x000006543f067896 */ /* 0x000fd20008000006 */
[----:B------:R-:W-:Y:S01]  /*2ff0*/  SYNCS.ARRIVE.TRANS64.RED.A1T0 RZ, [UR6], RZ ;  /* 0x000000ffffff79a7 */ /* 0x000fe20008100406 */
[----:B------:R-:W-:Y:S05]  /*3000*/  @P1 BRA `(.L_x_28) ;  /* 0x0000000000041947 */ /* 0x000fea0003800000 */
[----:B------:R-:W-:Y:S01]  /*3010*/  BPT.TRAP 0x1 ;  /* 0x000000040000795c */ /* 0x000fe20000300000 */
.L_x_28:
[----:B------:R-:W-:Y:S01]  /*3020*/  UIADD3 UR5, UR5, 0x1, URZ ;  /* 0x0000000105057890 */ /* 0x000fe2000fffe03f */
[C---:B------:R-:W-:Y:S01]  /*3030*/  ISETP.GT.AND P1, PT, R0.reuse, 0x1, PT ;  /* 0x000000010000780c */ /* 0x040fe20003f24270 */
[----:B------:R-:W-:Y:S01]  /*3040*/  UIADD3 UR4, UR4, 0x1, URZ ;  /* 0x0000000104047890 */ /* 0x000fe2000fffe03f */
[----:B------:R-:W-:Y:S01]  /*3050*/  VIADD R0, R0, 0xffffffff ;  /* 0xffffffff00007836 */ /* 0x000fe20000000000 */
[----:B------:R-:W-:Y:S02]  /*3060*/  UISETP.NE.AND UP0, UPT, UR5, 0xa, UPT ;  /* 0x0000000a0500788c */ /* 0x000fe4000bf05270 */
[----:B------:R-:W-:Y:S02]  /*3070*/  UISETP.NE.AND UP1, UPT, UR4, 0xa, UPT ;  /* 0x0000000a0400788c */ /* 0x000fe4000bf25270 */
[----:B------:R-:W-:Y:S02]  /*3080*/  USEL UR6, URZ, 0x1, UP0 ;  /* 0x000000013f067887 */ /* 0x000fe40008000000 */
[----:B------:R-:W-:-:S02]  /*3090*/  USEL UR5, UR5, URZ, UP0 ;  /* 0x0000003f05057287 */ /* 0x000fc40008000000 */
[----:B------:R-:W-:Y:S02]  /*30a0*/  USEL UR4, UR4, URZ, UP1 ;  /* 0x0000003f04047287 */ /* 0x000fe40008800000 */
[----:B------:R-:W-:Y:S01]  /*30b0*/  LOP3.LUT R5, R5, UR6, RZ, 0x3c, !PT ;  /* 0x0000000605057c12 */ /* 0x000fe2000f8e3cff */
[----:B------:R-:W-:Y:S09]  /*30c0*/  @P1 BRA `(.L_x_29) ;  /* 0xfffffff000a81947 */ /* 0x000ff2000383ffff */
.L_x_22:
[----:B------:R-:W3:Y:S01]  /*30d0*/  LDC R0, c[0x0][0x28c] ;  /* 0x0000a300ff007b82 */ /* 0x000ee20000000800 */
[----:B------:R4:W-:Y:S01]  /*30e0*/  SYNCS.ARRIVE.TRANS64.A1T0 RZ, [R86+UR42], RZ ;  /* 0x000000ff56ff79a7 */ /* 0x0009e2000810002a */
[----:B---3--:R-:W-:-:S13]  /*30f0*/  ISETP.GE.AND P1, PT, R0, 0x1, PT ;  /* 0x000000010000780c */ /* 0x008fda0003f26270 */
[----:B----4-:R-:W-:Y:S05]  /*3100*/  @!P1 BRA `(.L_x_30) ;  /* 0x0000000000349947 */ /* 0x010fea0003800000 */
[----:B------:R-:W-:Y:S05]  /*3110*/  @!P0 BRA `(.L_x_31) ;  /* 0x0000000000048947 */ /* 0x000fea0003800000 */
[----:B------:R-:W-:Y:S01]  /*3120*/  BPT.TRAP 0x1 ;  /* 0x000000040000795c */ /* 0x000fe20000300000 */
.L_x_31:
[----:B------:R-:W-:Y:S01]  /*3130*/  UIADD3 UR6, UR43, UR36, URZ ;  /* 0x000000242b067290 */ /* 0x000fe2000fffe03f */
[----:B------:R-:W-:-:S03]  /*3140*/  ISETP.GT.U32.AND P0, PT, R16, 0x1, PT ;  /* 0x000000011000780c */ /* 0x000fc60003f04070 */
[----:B------:R-:W-:-:S04]  /*3150*/  UIMAD.WIDE.U32 UR4, UR6, -0x33333333, URZ ;  /* 0xcccccccd060478a5 */ /* 0x000fc8000f8e003f */
[----:B------:R-:W-:-:S04]  /*3160*/  USHF.R.U32.HI UR4, URZ, 0x3, UR5 ;  /* 0x000000033f047899 */ /* 0x000fc80008011605 */
[----:B------:R-:W-:-:S04]  /*3170*/  UIMAD UR6, UR4, -0xa, UR6 ;  /* 0xfffffff6040678a4 */ /* 0x000fc8000f8e0206 */
[----:B------:R-:W-:-:S04]  /*3180*/  ULEA UR6, UR6, UR40, 0x3 ;  /* 0x0000002806067291 */ /* 0x000fc8000f8e183f */
[----:B------:R-:W-:-:S04]  /*3190*/  UIADD3 UR6, UR6, 0x50, URZ ;  /* 0x0000005006067890 */ /* 0x000fc8000fffe03f */
[----:B------:R-:W-:-:S09]  /*31a0*/  UPRMT UR6, URZ, 0x654, UR6 ;  /* 0x000006543f067896 */ /* 0x000fd20008000006 */
[----:B------:R-:W-:Y:S01]  /*31b0*/  SYNCS.ARRIVE.TRANS64.RED.A1T0 RZ, [UR6], RZ ;  /* 0x000000ffffff79a7 */ /* 0x000fe20008100406 */
[----:B------:R-:W-:Y:S05]  /*31c0*/  @P0 BRA `(.L_x_30) ;  /* 0x0000000000040947 */ /* 0x000fea0003800000 */
[----:B------:R-:W-:Y:S01]  /*31d0*/  BPT.TRAP 0x1 ;  /* 0x000000040000795c */ /* 0x000fe20000300000 */
.L_x_30:
[----:B------:R-:W-:Y:S01]  /*31e0*/  SHF.L.U32 R0, R93, 0x1f, RZ ;  /* 0x0000001f5d007819 */ /* 0x000fe200000006ff */
[----:B------:R-:W-:Y:S01]  /*31f0*/  UIADD3 UR36, UR39, UR36, URZ ;  /* 0x0000002427247290 */ /* 0x000fe2000fffe03f */
[----:B------:R-:W3:Y:S01]  /*3200*/  LDC R9, c[0x0][0x288] ;  /* 0x0000a200ff097b82 */ /* 0x000ee20000000800 */
[----:B------:R-:W-:Y:S01]  /*3210*/  UISETP.GE.U32.AND UP1, UPT, UR39, 0xa, UPT ;  /* 0x0000000a2700788c */ /* 0x000fe2000bf26070 */
[----:B------:R-:W-:Y:S01]  /*3220*/  IMAD.SHL.U32 R10, R84, 0x2, RZ ;  /* 0x00000002540a7824 */ /* 0x000fe200078e00ff */
[----:B------:R-:W-:Y:S02]  /*3230*/  UISETP.GT.U32.AND UP0, UPT, UR36, 0x9, UPT ;  /* 0x000000092400788c */ /* 0x000fe4000bf04070 */
[----:B------:R-:W-:Y:S02]  /*3240*/  UIMAD.WIDE.U32 UR4, UR36, -0x33333333, URZ ;  /* 0xcccccccd240478a5 */ /* 0x000fe4000f8e003f */
[----:B------:R-:W-:Y:S01]  /*3250*/  UISETP.LT.U32.AND UP0, UPT, UR39, 0xa, UP0 ;  /* 0x0000000a2700788c */ /* 0x000fe20008701070 */
[----:B------:R-:W4:Y:S01]  /*3260*/  SYNCS.PHASECHK.TRANS64.TRYWAIT P0, [R85+UR41+0x10], R0 ;  /* 0x00001000550075a7 */ /* 0x000f220008000169 */
[----:B------:R-:W-:Y:S01]  /*3270*/  USHF.R.U32.HI UR4, URZ, 0x3, UR5 ;  /* 0x000000033f047899 */ /* 0x000fe20008011605 */
[----:B------:R-:W-:Y:S01]  /*3280*/  SHF.R.S32.HI R11, RZ, 0x1f, R10 ;  /* 0x0000001fff0b7819 */ /* 0x000fe2000001140a */
[----:B------:R-:W-:-:S02]  /*3290*/  USEL UR6, URZ, 0x1, !UP0 ;  /* 0x000000013f067887 */ /* 0x000fc4000c000000 */
[----:B------:R-:W-:Y:S02]  /*32a0*/  UIMAD UR36, UR4, -0xa, UR36 ;  /* 0xfffffff6042478a4 */ /* 0x000fe4000f8e0224 */
[----:B------:R-:W-:-:S04]  /*32b0*/  ULOP3.LUT UR37, UR37, UR6, URZ, 0x3c, !UPT ;  /* 0x0000000625257292 */ /* 0x000fc8000f8e3c3f */
[----:B------:R-:W-:Y:S01]  /*32c0*/  @UP1 ULOP3.LUT UR37, UR37, 0x1, UR4, 0x78, !UPT ;  /* 0x0000000125251892 */ /* 0x000fe2000f8e7804 */
[----:B---34-:R-:W-:Y:S11]  /*32d0*/  @!P0 BRA `(.L_x_32) ;  /* 0x0000005800008947 */ /* 0x018ff60003800000 */
.L_x_176:
[----:B---3--:R-:W-:Y:S01]  /*32e0*/  IMAD.SHL.U32 R0, R19, 0x40, RZ ;  /* 0x0000004013007824 */ /* 0x008fe200078e00ff */
[----:B------:R-:W-:Y:S01]  /*32f0*/  ULDC UR6, c[0x0][0x284] ;  /* 0x0000a10000067ab9 */ /* 0x000fe20000000800 */
[----:B------:R-:W-:Y:S01]  /*3300*/  IMAD R20, R22, 0x70, RZ ;  /* 0x0000007016147824 */ /* 0x000fe200078e02ff */
[----:B0-----:R-:W-:Y:S01]  /*3310*/  SHF.R.S32.HI R13, RZ, 0x1f, R2 ;  /* 0x0000001fff0d7819 */ /* 0x001fe20000011402 */
[----:B------:R-:W-:Y:S01]  /*3320*/  ULDC.64 UR4, c[0x0][0x5d0] ;  /* 0x0001740000047ab9 */ /* 0x000fe20000000a00 */
[----:B------:R-:W-:Y:S01]  /*3330*/  ISETP.GE.AND P0, PT, R0, UR6, PT ;  /* 0x0000000600007c0c */ /* 0x000fe2000bf06270 */
[----:B--2---:R-:W-:Y:S01]  /*3340*/  IMAD.WIDE.U32 R4, R2, UR4, R10 ;  /* 0x0000000402047c25 */ /* 0x004fe2000f8e000a */
[----:B------:R-:W-:Y:S02]  /*3350*/  SHF.R.S32.HI R21, RZ, 0x1f, R20 ;  /* 0x0000001fff157819 */ /* 0x000fe40000011414 */
[C---:B------:R-:W-:Y:S01]  /*3360*/  ISETP.GE.OR P0, PT, R20.reuse, R9, P0 ;  /* 0x000000091400720c */ /* 0x040fe20000706670 */
[----:B-1----:R-:W-:Y:S01]  /*3370*/  IMAD R3, R13, UR4, RZ ;  /* 0x000000040d037c24 */ /* 0x002fe2000f8e02ff */
[----:B------:R-:W-:-:S03]  /*3380*/  IADD3 R6, P1, R20, R4, RZ ;  /* 0x0000000414067210 */ /* 0x000fc60007f3e0ff */
[----:B------:R-:W-:-:S05]  /*3390*/  IMAD R3, R2, UR5, R3 ;  /* 0x0000000502037c24 */ /* 0x000fca000f8e0203 */
[----:B------:R-:W-:-:S03]  /*33a0*/  IADD3.X R7, R21, R5, R3, P1, !PT ;  /* 0x0000000515077210 */ /* 0x000fc60000ffe403 */
[----:B------:R-:W-:Y:S05]  /*33b0*/  @P0 BRA `(.L_x_33) ;  /* 0x0000003c00080947 */ /* 0x000fea0003800000 */
[----:B------:R-:W0:Y:S01]  /*33c0*/  LDC.64 R4, c[0x0][0x5c8] ;  /* 0x00017200ff047b82 */ /* 0x000e220000000a00 */
[----:B-----5:R-:W-:Y:S01]  /*33d0*/  FSETP.NEU.AND P0, PT, R81, RZ, PT ;  /* 0x000000ff5100720b */ /* 0x020fe20003f0d000 */
[----:B------:R-:W-:Y:S01]  /*33e0*/  IMAD R3, R84, -0x2, R9 ;  /* 0xfffffffe54037824 */ /* 0x000fe200078e0209 */
[----:B------:R-:W-:Y:S01]  /*33f0*/  BSSY B0, `(.L_x_33) ;  /* 0x00003be000007945 */ /* 0x000fe20003800000 */
[----:B------:R-:W-:-:S04]  /*3400*/  IMAD.WIDE R94, R19, 0x40, R82 ;  /* 0x00000040135e7825 */ /* 0x000fc800078e0252 */
[----:B------:R-:W-:Y:S02]  /*3410*/  IMAD.IADD R3, R3, 0x1, -R20 ;  /* 0x0000000103037824 */ /* 0x000fe400078e0a14 */
[----:B------:R-:W-:-:S03]  /*3420*/  IMAD.IADD R0, R89, 0x1, -R0 ;  /* 0x0000000159007824 */ /* 0x000fc600078e0a00 */
[----:B------:R-:W-:-:S04]  /*3430*/  ISETP.GT.AND P1, PT, R3, RZ, PT ;  /* 0x000000ff0300720c */ /* 0x000fc80003f24270 */
[----:B------:R-:W-:Y:S01]  /*3440*/  ISETP.GT.AND P2, PT, R0, RZ, P1 ;  /* 0x000000ff0000720c */ /* 0x000fe20000f44270 */
[-C--:B0-----:R-:W-:Y:S02]  /*3450*/  IMAD R8, R95, R4.reuse, RZ ;  /* 0x000000045f087224 */ /* 0x081fe400078e02ff */
[----:B------:R-:W-:-:S04]  /*3460*/  IMAD.WIDE.U32 R6, R94, R4, R6 ;  /* 0x000000045e067225 */ /* 0x000fc800078e0006 */
[----:B------:R-:W-:-:S04]  /*3470*/  IMAD R9, R94, R5, R8 ;  /* 0x000000055e097224 */ /* 0x000fc800078e0208 */
[----:B------:R-:W-:Y:S01]  /*3480*/  IMAD.IADD R105, R7, 0x1, R9 ;  /* 0x0000000107697824 */ /* 0x000fe200078e0209 */
[----:B------:R-:W-:Y:S06]  /*3490*/  @!P0 BRA `(.L_x_34) ;  /* 0x0000002400d48947 */ /* 0x000fec0003800000 */
[----:B------:R-:W0:Y:S01]  /*34a0*/  LDC.64 R96, c[0x0][0x5b8] ;  /* 0x00016e00ff607b82 */ /* 0x000e220000000a00 */
[----:B------:R-:W-:-:S07]  /*34b0*/  ULDC.64 UR4, c[0x0][0x5c0] ;  /* 0x0001700000047ab9 */ /* 0x000fce0000000a00 */
[----:B------:R-:W1:Y:S08]  /*34c0*/  LDC.64 R100, c[0x0][0x5b0] ;  /* 0x00016c00ff647b82 */ /* 0x000e700000000a00 */
[----:B------:R-:W2:Y:S01]  /*34d0*/  LDC.64 R102, c[0x0][0x5a8] ;  /* 0x00016a00ff667b82 */ /* 0x000ea20000000a00 */
[-C--:B0-----:R-:W-:Y:S02]  /*34e0*/  IMAD R7, R13, R96.reuse, RZ ;  /* 0x000000600d077224 */ /* 0x081fe400078e02ff */
[----:B------:R-:W-:-:S04]  /*34f0*/  IMAD.WIDE.U32 R8, R2, R96, R10 ;  /* 0x0000006002087225 */ /* 0x000fc800078e000a */
[----:B------:R-:W-:Y:S01]  /*3500*/  IMAD R97, R2, R97, R7 ;  /* 0x0000006102617224 */ /* 0x000fe200078e0207 */
[----:B------:R-:W-:Y:S01]  /*3510*/  IADD3 R12, P0, R20, R8, RZ ;  /* 0x00000008140c7210 */ /* 0x000fe20007f1e0ff */
[----:B-1----:R-:W-:-:S03]  /*3520*/  IMAD R7, R95, R100, RZ ;  /* 0x000000645f077224 */ /* 0x002fc600078e02ff */
[----:B------:R-:W-:Y:S01]  /*3530*/  IADD3.X R13, R21, R9, R97, P0, !PT ;  /* 0x00000009150d7210 */ /* 0x000fe200007fe461 */
[C---:B------:R-:W-:Y:S02]  /*3540*/  IMAD R99, R94.reuse, R101, R7 ;  /* 0x000000655e637224 */ /* 0x040fe400078e0207 */
[----:B------:R-:W-:-:S04]  /*3550*/  IMAD.WIDE.U32 R8, R94, R100, R12 ;  /* 0x000000645e087225 */ /* 0x000fc800078e000c */
[----:B------:R-:W-:Y:S01]  /*3560*/  IMAD.IADD R7, R9, 0x1, R99 ;  /* 0x0000000109077824 */ /* 0x000fe200078e0263 */
[----:B--2---:R-:W-:-:S04]  /*3570*/  LEA R14, P0, R8, R102, 0x1 ;  /* 0x00000066080e7211 */ /* 0x004fc800078008ff */
[----:B------:R-:W-:-:S05]  /*3580*/  LEA.HI.X R15, R8, R103, R7, 0x1, P0 ;  /* 0x00000067080f7211 */ /* 0x000fca00000f0c07 */
[----:B------:R-:W2:Y:S01]  /*3590*/  @P2 LDG.E.LTC128B.U16 R19, desc[UR46][R14.64] ;  /* 0x0000002e0e132981 */ /* 0x000ea2000c1e1520 */
[----:B------:R-:W-:Y:S01]  /*35a0*/  IMAD.WIDE.U32 R8, R94, R100, R20 ;  /* 0x000000645e087225 */ /* 0x000fe200078e0014 */
[----:B------:R-:W-:Y:S02]  /*35b0*/  BSSY B1, `(.L_x_35) ;  /* 0x0000015000017945 */ /* 0x000fe40003800000 */
[----:B------:R-:W-:-:S04]  /*35c0*/  IADD3 R90, P0, R10, R8, RZ ;  /* 0x000000080a5a7210 */ /* 0x000fc80007f1e0ff */
[----:B------:R-:W-:-:S03]  /*35d0*/  IADD3.X R91, R11, R99, R9, P0, !PT ;  /* 0x000000630b5b7210 */ /* 0x000fc600007fe409 */
[----:B------:R-:W-:-:S04]  /*35e0*/  IMAD.WIDE.U32 R90, R2, R96, R90 ;  /* 0x00000060025a7225 */ /* 0x000fc800078e005a */
[----:B--2---:R-:W-:-:S05]  /*35f0*/  HADD2.F32 R8, -RZ, R19.H0_H0 ;  /* 0x20000013ff087230 */ /* 0x004fca0000004100 */
[----:B------:R-:W-:Y:S01]  /*3600*/  FMUL R7, R8, R81 ;  /* 0x0000005108077220 */ /* 0x000fe20000400000 */
[----:B------:R-:W-:-:S03]  /*3610*/  LEA R8, P0, R6, UR4, 0x1 ;  /* 0x0000000406087c11 */ /* 0x000fc6000f8008ff */
[----:B------:R-:W-:Y:S01]  /*3620*/  FFMA R7, R72, R80, R7 ;  /* 0x0000005048077223 */ /* 0x000fe20000000007 */
[----:B------:R-:W-:Y:S02]  /*3630*/  LEA.HI.X R9, R6, UR5, R105, 0x1, P0 ;  /* 0x0000000506097c11 */ /* 0x000fe400080f0c69 */
[----:B------:R-:W-:Y:S02]  /*3640*/  ISETP.GT.AND P0, PT, R3, 0x1, PT ;  /* 0x000000010300780c */ /* 0x000fe40003f04270 */
[----:B------:R-:W-:Y:S01]  /*3650*/  F2FP.F16.F32.PACK_AB R14, RZ, R7 ;  /* 0x00000007ff0e723e */ /* 0x000fe200000000ff */
[----:B------:R-:W-:Y:S01]  /*3660*/  IMAD.IADD R7, R97, 0x1, R91 ;  /* 0x0000000161077824 */ /* 0x000fe200078e025b */
[----:B------:R-:W-:Y:S02]  /*3670*/  ISETP.GT.AND P3, PT, R0, RZ, P0 ;  /* 0x000000ff0000720c */ /* 0x000fe40000764270 */
[----:B------:R-:W-:Y:S01]  /*3680*/  PRMT R15, R14, 0x7610, R15 ;  /* 0x000076100e0f7816 */ /* 0x000fe2000000000f */
[----:B------:R-:W-:Y:S01]  /*3690*/  IMAD.SHL.U32 R14, R100, 0x8, RZ ;  /* 0x00000008640e7824 */ /* 0x000fe200078e00ff */
[----:B------:R-:W-:-:S03]  /*36a0*/  LEA R6, P4, R90, R102, 0x1 ;  /* 0x000000665a067211 */ /* 0x000fc600078808ff */
[----:B------:R0:W-:Y:S01]  /*36b0*/  @P2 STG.E.U16 desc[UR46][R8.64], R15 ;  /* 0x0000000f08002986 */ /* 0x0001e2000c10152e */
[----:B------:R-:W-:Y:S02]  /*36c0*/  LEA.HI.X R7, R90, R103, R7, 0x1, P4 ;  /* 0x000000675a077211 */ /* 0x000fe400020f0c07 */
[----:B0-----:R-:W-:-:S03]  /*36d0*/  SHF.L.U64.HI R15, R100, 0x3, R101 ;  /* 0x00000003640f7819 */ /* 0x001fc60000010265 */
[----:B------:R-:W-:Y:S05]  /*36e0*/  @!P3 BRA `(.L_x_36) ;  /* 0x000000000004b947 */ /* 0x000fea0003800000 */
[----:B------:R0:W5:Y:S02]  /*36f0*/  LDG.E.LTC128B.U16 R19, desc[UR46][R6.64+0x2] ;  /* 0x0000022e06137981 */ /* 0x000164000c1e1520 */
.L_x_36:
[----:B------:R-:W-:Y:S05]  /*3700*/  BSYNC B1 ;  /* 0x0000000000017941 */ /* 0x000fea0003800000 */
.L_x_35:
[----:B-----5:R-:W-:Y:S01]  /*3710*/  HADD2.F32 R22, -RZ, R19.H0_H0 ;  /* 0x20000013ff167230 */ /* 0x020fe20000004100 */
[----:B------:R-:W-:Y:S01]  /*3720*/  ISETP.GT.AND P1, PT, R0, 0x8, P1 ;  /* 0x000000080000780c */ /* 0x000fe20000f24270 */
[----:B------:R-:W-:-:S04]  /*3730*/  IMAD.WIDE.U32 R14, R94, R100, R14 ;  /* 0x000000645e0e7225 */ /* 0x000fc800078e000e */
[----:B------:R-:W-:Y:S01]  /*3740*/  FMUL R22, R22, R81 ;  /* 0x0000005116167220 */ /* 0x000fe20000400000 */
[----:B------:R-:W-:Y:S01]  /*3750*/  IMAD.IADD R99, R99, 0x1, R15 ;  /* 0x0000000163637824 */ /* 0x000fe200078e020f */
[----:B------:R-:W-:Y:S02]  /*3760*/  IADD3 R15, P2, R12, R14, RZ ;  /* 0x0000000e0c0f7210 */ /* 0x000fe40007f5e0ff */
[----:B------:R-:W-:-:S03]  /*3770*/  FFMA R22, R73, R80, R22 ;  /* 0x0000005049167223 */ /* 0x000fc60000000016 */
[----:B------:R-:W-:Y:S01]  /*3780*/  IMAD.X R72, R99, 0x1, R13, P2 ;  /* 0x0000000163487824 */ /* 0x000fe200010e060d */
[C---:B------:R-:W-:Y:S02]  /*3790*/  LEA R12, P2, R15.reuse, R102, 0x1 ;  /* 0x000000660f0c7211 */ /* 0x040fe400078408ff */
[----:B------:R-:W-:Y:S02]  /*37a0*/  F2FP.F16.F32.PACK_AB R22, RZ, R22 ;  /* 0x00000016ff16723e */ /* 0x000fe400000000ff */
[----:B------:R-:W-:-:S03]  /*37b0*/  LEA.HI.X R13, R15, R103, R72, 0x1, P2 ;  /* 0x000000670f0d7211 */ /* 0x000fc600010f0c48 */
[----:B------:R1:W-:Y:S04]  /*37c0*/  @P3 STG.E.U16 desc[UR46][R8.64+0x2], R22 ;  /* 0x0000021608003986 */ /* 0x0003e8000c10152e */
[----:B------:R-:W2:Y:S01]  /*37d0*/  @P1 LDG.E.LTC128B.U16 R19, desc[UR46][R12.64] ;  /* 0x0000002e0c131981 */ /* 0x000ea2000c1e1520 */
[----:B------:R-:W-:Y:S01]  /*37e0*/  IADD3 R14, P2, P3, R10, R14, R20 ;  /* 0x0000000e0a0e7210 */ /* 0x000fe20007b5e014 */
[----:B------:R-:W-:Y:S01]  /*37f0*/  BSSY B1, `(.L_x_37) ;  /* 0x0000011000017945 */ /* 0x000fe20003800000 */
[----:B------:R-:W-:Y:S02]  /*3800*/  SHF.L.U64.HI R5, R4, 0x4, R5 ;  /* 0x0000000404057819 */ /* 0x000fe40000010205 */
[----:B------:R-:W-:Y:S02]  /*3810*/  IADD3.X R15, R11, R99, R21, P2, P3 ;  /* 0x000000630b0f7210 */ /* 0x000fe400017e6415 */
[----:B------:R-:W-:Y:S01]  /*3820*/  ISETP.GT.AND P0, PT, R0, 0x8, P0 ;  /* 0x000000080000780c */ /* 0x000fe20000704270 */
[----:B------:R-:W-:-:S04]  /*3830*/  IMAD.WIDE.U32 R14, R2, R96, R14 ;  /* 0x00000060020e7225 */ /* 0x000fc800078e000e */
[----:B------:R-:W-:Y:S02]  /*3840*/  IMAD.IADD R2, R97, 0x1, R15 ;  /* 0x0000000161027824 */ /* 0x000fe400078e020f */
[----:B--2---:R-:W-:-:S05]  /*3850*/  HADD2.F32 R10, -RZ, R19.H0_H0 ;  /* 0x20000013ff0a7230 */ /* 0x004fca0000004100 */
[----:B------:R-:W-:Y:S01]  /*3860*/  FMUL R11, R10, R81 ;  /* 0x000000510a0b7220 */ /* 0x000fe20000400000 */
[----:B------:R-:W-:Y:S02]  /*3870*/  LEA R10, P2, R4, R8, 0x4 ;  /* 0x00000008040a7211 */ /* 0x000fe400078420ff */
[----:B------:R-:W-:Y:S01]  /*3880*/  LEA R4, P3, R14, R102, 0x1 ;  /* 0x000000660e047211 */ /* 0x000fe200078608ff */
[----:B------:R-:W-:-:S05]  /*3890*/  FFMA R11, R74, R80, R11 ;  /* 0x000000504a0b7223 */ /* 0x000fca000000000b */
[----:B------:R-:W-:Y:S01]  /*38a0*/  F2FP.F16.F32.PACK_AB R12, RZ, R11 ;  /* 0x0000000bff0c723e */ /* 0x000fe200000000ff */
[----:B------:R-:W-:Y:S01]  /*38b0*/  IMAD.X R11, R5, 0x1, R9, P2 ;  /* 0x00000001050b7824 */ /* 0x000fe200010e0609 */
[----:B------:R-:W-:-:S04]  /*38c0*/  LEA.HI.X R5, R14, R103, R2, 0x1, P3 ;  /* 0x000000670e057211 */ /* 0x000fc800018f0c02 */
[----:B------:R1:W-:Y:S01]  /*38d0*/  @P1 STG.E.U16 desc[UR46][R10.64], R12 ;  /* 0x0000000c0a001986 */ /* 0x0003e2000c10152e */
[----:B------:R-:W-:Y:S05]  /*38e0*/  @!P0 BRA `(.L_x_38) ;  /* 0x0000000000048947 */ /* 0x000fea0003800000 */
[----:B------:R2:W5:Y:S02]  /*38f0*/  LDG.E.LTC128B.U16 R19, desc[UR46][R4.64+0x2] ;  /* 0x0000022e04137981 */ /* 0x000564000c1e1520 */
.L_x_38:
[----:B------:R-:W-:Y:S05]  /*3900*/  BSYNC B1 ;  /* 0x0000000000017941 */ /* 0x000fea0003800000 */
.L_x_37:
[----:B-----5:R-:W-:Y:S01]  /*3910*/  HADD2.F32 R2, -RZ, R19.H0_H0 ;  /* 0x20000013ff027230 */ /* 0x020fe20000004100 */
[----:B------:R-:W-:Y:S01]  /*3920*/  ISETP.GT.AND P1, PT, R3, 0x8, PT ;  /* 0x000000080300780c */ /* 0x000fe20003f24270 */
[----:B------:R-:W-:Y:S03]  /*3930*/  BSSY B1, `(.L_x_39) ;  /* 0x0000008000017945 */ /* 0x000fe60003800000 */
[----:B------:R-:W-:Y:S01]  /*3940*/  FMUL R2, R2, R81 ;  /* 0x0000005102027220 */ /* 0x000fe20000400000 */
[----:B------:R-:W-:-:S03]  /*3950*/  ISETP.GT.AND P2, PT, R0, RZ, P1 ;  /* 0x000000ff0000720c */ /* 0x000fc60000f44270 */
[----:B------:R-:W-:-:S05]  /*3960*/  FFMA R2, R75, R80, R2 ;  /* 0x000000504b027223 */ /* 0x000fca0000000002 */
[----:B------:R-:W-:-:S05]  /*3970*/  F2FP.F16.F32.PACK_AB R2, RZ, R2 ;  /* 0x00000002ff02723e */ /* 0x000fca00000000ff */
[----:B------:R3:W-:Y:S01]  /*3980*/  @P0 STG.E.U16 desc[UR46][R10.64+0x2], R2 ;  /* 0x000002020a000986 */ /* 0x0007e2000c10152e */
[----:B------:R-:W-:Y:S05]  /*3990*/  @!P2 BRA `(.L_x_40) ;  /* 0x000000000004a947 */ /* 0x000fea0003800000 */
[----:B------:R4:W5:Y:S02]  /*39a0*/  LDG.E.LTC128B.U16 R19, desc[UR46][R6.64+0x10] ;  /* 0x0000102e06137981 */ /* 0x000964000c1e1520 */
.L_x_40:
[----:B------:R-:W-:Y:S05]  /*39b0*/  BSYNC B1 ;  /* 0x0000000000017941 */ /* 0x000fea0003800000 */
.L_x_39:
[----:B---3-5:R-:W-:Y:S01]  /*39c0*/  HADD2.F32 R2, -RZ, R19.H0_H0 ;  /* 0x20000013ff027230 */ /* 0x028fe20000004100 */
        /* <DEDUP_REMOVED lines=9> */
.L_x_42:
[----:B------:R-:W-:Y:S05]  /*3a60*/  BSYNC B1 ;  /* 0x0000000000017941 */ /* 0x000fea0003800000 */
.L_x_41:
[----:B-----5:R-:W-:Y:S01]  /*3a70*/  HADD2.F32 R2, -RZ, R19.H0_H0 ;  /* 0x20000013ff027230 */ /* 0x020fe20000004100 */
[----:B------:R-:W-:Y:S01]  /*3a80*/  ISETP.GT.AND P1, PT, R0, 0x8, P1 ;  /* 0x000000080000780c */ /* 0x000fe20000f24270 */
[----:B------:R-:W-:Y:S03]  /*3a90*/  BSSY B1, `(.L_x_43) ;  /* 0x0000007000017945 */ /* 0x000fe60003800000 */
[----:B------:R-:W-:-:S04]  /*3aa0*/  FMUL R2, R2, R81 ;  /* 0x0000005102027220 */ /* 0x000fc80000400000 */
[----:B------:R-:W-:-:S05]  /*3ab0*/  FFMA R2, R77, R80, R2 ;  /* 0x000000504d027223 */ /* 0x000fca0000000002 */
[----:B------:R-:W-:-:S05]  /*3ac0*/  F2FP.F16.F32.PACK_AB R2, RZ, R2 ;  /* 0x00000002ff02723e */ /* 0x000fca00000000ff */
[----:B------:R0:W-:Y:S01]  /*3ad0*/  @P3 STG.E.U16 desc[UR46][R8.64+0x12], R2 ;  /* 0x0000120208003986 */ /* 0x0001e2000c10152e */
[----:B------:R-:W-:Y:S05]  /*3ae0*/  @!P1 BRA `(.L_x_44) ;  /* 0x0000000000049947 */ /* 0x000fea0003800000 */
[----:B------:R0:W5:Y:S02]  /*3af0*/  LDG.E.LTC128B.U16 R19, desc[UR46][R4.64+0x10] ;  /* 0x0000102e04137981 */ /* 0x000164000c1e1520 */
.L_x_44:
[----:B------:R-:W-:Y:S05]  /*3b00*/  BSYNC B1 ;  /* 0x0000000000017941 */ /* 0x000fea0003800000 */
.L_x_43:
[----:B0----5:R-:W-:Y:S01]  /*3b10*/  HADD2.F32 R2, -RZ, R19.H0_H0 ;  /* 0x20000013ff027230 */ /* 0x021fe20000004100 */
[----:B------:R-:W-:Y:S01]  /*3b20*/  ISETP.GT.AND P0, PT, R0, 0x8, P0 ;  /* 0x000000080000780c */ /* 0x000fe20000704270 */
[----:B------:R-:W-:Y:S03]  /*3b30*/  BSSY B1, `(.L_x_45) ;  /* 0x0000007000017945 */ /* 0x000fe60003800000 */
[----:B---3--:R-:W-:-:S04]  /*3b40*/  FMUL R13, R2, R81 ;  /* 0x00000051020d7220 */ /* 0x008fc80000400000 */
[----:B------:R-:W-:-:S05]  /*3b50*/  FFMA R13, R78, R80, R13 ;  /* 0x000000504e0d7223 */ /* 0x000fca000000000d */
[----:B------:R-:W-:-:S05]  /*3b60*/  F2FP.F16.F32.PACK_AB R13, RZ, R13 ;  /* 0x0000000dff0d723e */ /* 0x000fca00000000ff */
[----:B------:R0:W-:Y:S01]  /*3b70*/  @P1 STG.E.U16 desc[UR46][R10.64+0x10], R13 ;  /* 0x0000100d0a001986 */ /* 0x0001e2000c10152e */
[----:B------:R-:W-:Y:S05]  /*3b80*/  @!P0 BRA `(.L_x_46) ;  /* 0x0000000000048947 */ /* 0x000fea0003800000 */
[----:B------:R3:W5:Y:S02]  /*3b90*/  LDG.E.LTC128B.U16 R19, desc[UR46][R4.64+0x12] ;  /* 0x0000122e04137981 */ /* 0x000764000c1e1520 */
.L_x_46:
[----:B------:R-:W-:Y:S05]  /*3ba0*/  BSYNC B1 ;  /* 0x0000000000017941 */ /* 0x000fea0003800000 */
.L_x_45:
        /* <DEDUP_REMOVED lines=10> */
.L_x_48:
[----:B------:R-:W-:Y:S05]  /*3c50*/  BSYNC B1 ;  /* 0x0000000000017941 */ /* 0x000fea0003800000 */
.L_x_47:
[----:B0----5:R-:W-:Y:S01]  /*3c60*/  HADD2.F32 R2, -RZ, R19.H0_H0 ;  /* 0x20000013ff027230 */ /* 0x021fe20000004100 */
        /* <DEDUP_REMOVED lines=9> */
.L_x_50:
[----:B------:R-:W-:Y:S05]  /*3d00*/  BSYNC B1 ;  /* 0x0000000000017941 */ /* 0x000fea0003800000 */
.L_x_49:
        /* <DEDUP_REMOVED lines=9> */
.L_x_52:
[----:B------:R-:W-:Y:S05]  /*3da0*/  BSYNC B1 ;  /* 0x0000000000017941 */ /* 0x000fea0003800000 */
.L_x_51:
[----:B0----5:R-:W-:Y:S01]  /*3db0*/  HADD2.F32 R2, -RZ, R19.H0_H0 ;  /* 0x20000013ff027230 */ /* 0x021fe20000004100 */
        /* <DEDUP_REMOVED lines=8> */
.L_x_54:
[----:B------:R-:W-:Y:S05]  /*3e40*/  BSYNC B1 ;  /* 0x0000000000017941 */ /* 0x000fea0003800000 */
.L_x_53:
        /* <DEDUP_REMOVED lines=10> */
.L_x_56:
[----:B------:R-:W-:Y:S05]  /*3ef0*/  BSYNC B1 ;  /* 0x0000000000017941 */ /* 0x000fea0003800000 */
.L_x_55:
        /* <DEDUP_REMOVED lines=10> */
.L_x_58:
[----:B------:R-:W-:Y:S05]  /*3fa0*/  BSYNC B1 ;  /* 0x0000000000017941 */ /* 0x000fea0003800000 */
.L_x_57:
        /* <DEDUP_REMOVED lines=9> */
.L_x_60:
[----:B------:R-:W-:Y:S05]  /*4040*/  BSYNC B1 ;  /* 0x0000000000017941 */ /* 0x000fea0003800000 */
.L_x_59:
        /* <DEDUP_REMOVED lines=9> */
.L_x_62:
[----:B------:R-:W-:Y:S05]  /*40e0*/  BSYNC B1 ;  /* 0x0000000000017941 */ /* 0x000fea0003800000 */
.L_x_61:
        /* <DEDUP_REMOVED lines=10> */
.L_x_64:
[----:B------:R-:W-:Y:S05]  /*4190*/  BSYNC B1 ;  /* 0x0000000000017941 */ /* 0x000fea0003800000 */
.L_x_63:
        /* <DEDUP_REMOVED lines=10> */
.L_x_66:
[----:B------:R-:W-:Y:S05]  /*4240*/  BSYNC B1 ;  /* 0x0000000000017941 */ /* 0x000fea0003800000 */
.L_x_65:
        /* <DEDUP_REMOVED lines=9> */
.L_x_68:
[----:B------:R-:W-:Y:S05]  /*42e0*/  BSYNC B1 ;  /* 0x0000000000017941 */ /* 0x000fea0003800000 */
.L_x_67:
        /* <DEDUP_REMOVED lines=9> */
.L_x_70:
[----:B------:R-:W-:Y:S05]  /*4380*/  BSYNC B1 ;  /* 0x0000000000017941 */ /* 0x000fea0003800000 */
.L_x_69:
        /* <DEDUP_REMOVED lines=10> */
.L_x_72:
[----:B------:R-:W-:Y:S05]  /*4430*/  BSYNC B1 ;  /* 0x0000000000017941 */ /* 0x000fea0003800000 */
.L_x_71:
        /* <DEDUP_REMOVED lines=10> */
.L_x_74:
[----:B------:R-:W-:Y:S05]  /*44e0*/  BSYNC B1 ;  /* 0x0000000000017941 */ /* 0x000fea0003800000 */
.L_x_73:
        /* <DEDUP_REMOVED lines=9> */
.L_x_76:
[----:B------:R-:W-:Y:S05]  /*4580*/  BSYNC B1 ;  /* 0x0000000000017941 */ /* 0x000fea0003800000 */
.L_x_75:
        /* <DEDUP_REMOVED lines=9> */
.L_x_78:
[----:B------:R-:W-:Y:S05]  /*4620*/  BSYNC B1 ;  /* 0x0000000000017941 */ /* 0x000fea0003800000 */
.L_x_77:
        /* <DEDUP_REMOVED lines=10> */
.L_x_80:
[----:B------:R-:W-:Y:S05]  /*46d0*/  BSYNC B1 ;  /* 0x0000000000017941 */ /* 0x000fea0003800000 */
.L_x_79:
        /* <DEDUP_REMOVED lines=10> */
.L_x_82:
[----:B------:R-:W-:Y:S05]  /*4780*/  BSYNC B1 ;  /* 0x0000000000017941 */ /* 0x000fea0003800000 */
.L_x_81:
        /* <DEDUP_REMOVED lines=9> */
.L_x_84:
[----:B------:R-:W-:Y:S05]  /*4820*/  BSYNC B1 ;  /* 0x0000000000017941 */ /* 0x000fea0003800000 */
.L_x_83:
        /* <DEDUP_REMOVED lines=9> */
.L_x_86:
[----:B------:R-:W-:Y:S05]  /*48c0*/  BSYNC B1 ;  /* 0x0000000000017941 */ /* 0x000fea0003800000 */
.L_x_85:
        /* <DEDUP_REMOVED lines=10> */
.L_x_88:
[----:B------:R-:W-:Y:S05]  /*4970*/  BSYNC B1 ;  /* 0x0000000000017941 */ /* 0x000fea0003800000 */
.L_x_87:
        /* <DEDUP_REMOVED lines=10> */
.L_x_90:
[----:B------:R-:W-:Y:S05]  /*4a20*/  BSYNC B1 ;  /* 0x0000000000017941 */ /* 0x000fea0003800000 */
.L_x_89:
        /* <DEDUP_REMOVED lines=9> */
.L_x_92:
[----:B------:R-:W-:Y:S05]  /*4ac0*/  BSYNC B1 ;  /* 0x0000000000017941 */ /* 0x000fea0003800000 */
.L_x_91:
        /* <DEDUP_REMOVED lines=9> */
.L_x_94:
[----:B------:R-:W-:Y:S05]  /*4b60*/  BSYNC B1 ;  /* 0x0000000000017941 */ /* 0x000fea0003800000 */
.L_x_93:
        /* <DEDUP_REMOVED lines=10> */
.L_x_96:
[----:B------:R-:W-:Y:S05]  /*4c10*/  BSYNC B1 ;  /* 0x0000000000017941 */ /* 0x000fea0003800000 */
.L_x_95:
        /* <DEDUP_REMOVED lines=10> */
.L_x_98:
[----:B------:R-:W-:Y:S05]  /*4cc0*/  BSYNC B1 ;  /* 0x0000000000017941 */ /* 0x000fea0003800000 */
.L_x_97:
        /* <DEDUP_REMOVED lines=9> */
.L_x_100:
[----:B------:R-:W-:Y:S05]  /*4d60*/  BSYNC B1 ;  /* 0x0000000000017941 */ /* 0x000fea0003800000 */
.L_x_99:
        /* <DEDUP_REMOVED lines=9> */
.L_x_102:
[----:B------:R-:W-:Y:S05]  /*4e00*/  BSYNC B1 ;  /* 0x0000000000017941 */ /* 0x000fea0003800000 */
.L_x_101:
        /* <DEDUP_REMOVED lines=10> */
.L_x_104:
[----:B------:R-:W-:Y:S05]  /*4eb0*/  BSYNC B1 ;  /* 0x0000000000017941 */ /* 0x000fea0003800000 */
.L_x_103:
        /* <DEDUP_REMOVED lines=10> */
.L_x_106:
[----:B------:R-:W-:Y:S05]  /*4f60*/  BSYNC B1 ;  /* 0x0000000000017941 */ /* 0x000fea0003800000 */
.L_x_105:
        /* <DEDUP_REMOVED lines=9> */
.L_x_108:
[----:B------:R-:W-:Y:S05]  /*5000*/  BSYNC B1 ;  /* 0x0000000000017941 */ /* 0x000fea0003800000 */
.L_x_107:
        /* <DEDUP_REMOVED lines=9> */
.L_x_110:
[----:B------:R-:W-:Y:S05]  /*50a0*/  BSYNC B1 ;  /* 0x0000000000017941 */ /* 0x000fea0003800000 */
.L_x_109:
        /* <DEDUP_REMOVED lines=10> */
.L_x_112:
[----:B------:R-:W-:Y:S05]  /*5150*/  BSYNC B1 ;  /* 0x0000000000017941 */ /* 0x000fea0003800000 */
.L_x_111:
        /* <DEDUP_REMOVED lines=10> */
.L_x_114:
[----:B------:R-:W-:Y:S05]  /*5200*/  BSYNC B1 ;  /* 0x0000000000017941 */ /* 0x000fea0003800000 */
.L_x_113:
        /* <DEDUP_REMOVED lines=9> */
.L_x_116:
[----:B------:R-:W-:Y:S05]  /*52a0*/  BSYNC B1 ;  /* 0x0000000000017941 */ /* 0x000fea0003800000 */
.L_x_115:
        /* <DEDUP_REMOVED lines=9> */
.L_x_118:
[----:B------:R-:W-:Y:S05]  /*5340*/  BSYNC B1 ;  /* 0x0000000000017941 */ /* 0x000fea0003800000 */
.L_x_117:
        /* <DEDUP_REMOVED lines=10> */
.L_x_120:
[----:B------:R-:W-:Y:S05]  /*53f0*/  BSYNC B1 ;  /* 0x0000000000017941 */ /* 0x000fea0003800000 */
.L_x_119:
        /* <DEDUP_REMOVED lines=10> */
.L_x_122:
[----:B------:R-:W-:Y:S05]  /*54a0*/  BSYNC B1 ;  /* 0x0000000000017941 */ /* 0x000fea0003800000 */
.L_x_121:
        /* <DEDUP_REMOVED lines=9> */
.L_x_124:
[----:B------:R-:W-:Y:S05]  /*5540*/  BSYNC B1 ;  /* 0x0000000000017941 */ /* 0x000fea0003800000 */
.L_x_123:
        /* <DEDUP_REMOVED lines=9> */
.L_x_126:
[----:B------:R-:W-:Y:S05]  /*55e0*/  BSYNC B1 ;  /* 0x0000000000017941 */ /* 0x000fea0003800000 */
.L_x_125:
        /* <DEDUP_REMOVED lines=10> */
.L_x_128:
[----:B------:R-:W-:Y:S05]  /*5690*/  BSYNC B1 ;  /* 0x0000000000017941 */ /* 0x000fea0003800000 */
.L_x_127:
        /* <DEDUP_REMOVED lines=10> */
.L_x_130:
[----:B------:R-:W-:Y:S05]  /*5740*/  BSYNC B1 ;  /* 0x0000000000017941 */ /* 0x000fea0003800000 */
.L_x_129:
        /* <DEDUP_REMOVED lines=9> */
.L_x_132:
[----:B------:R-:W-:Y:S05]  /*57e0*/  BSYNC B1 ;  /* 0x0000000000017941 */ /* 0x000fea0003800000 */
.L_x_131:
        /* <DEDUP_REMOVED lines=9> */
.L_x_134:
[----:B------:R-:W-:Y:S05]  /*5880*/  BSYNC B1 ;  /* 0x0000000000017941 */ /* 0x000fea0003800000 */
.L_x_133:
        /* <DEDUP_REMOVED lines=10> */
.L_x_136:
[----:B------:R-:W-:Y:S05]  /*5930*/  BSYNC B1 ;  /* 0x0000000000017941 */ /* 0x000fea0003800000 */
.L_x_135:
[----:B0----5:R-:W-:Y:S01]  /*5940*/  HADD2.F32 R2, -RZ, R19.H0_H0 ;  /* 0x20000013ff027230 */ /* 0x021fe20000004100 */
[----:B------:R-:W-:Y:S01]  /*5950*/  ISETP.GT.AND P0, PT, R3, 0x69, PT ;  /* 0x000000690300780c */ /* 0x000fe20003f04270 */
[----:B------:R-:W-:Y:S01]  /*5960*/  @P2 IMAD.MOV.U32 R3, RZ, RZ, R9 ;  /* 0x000000ffff032224 */ /* 0x000fe200078e0009 */
[----:B------:R-:W-:Y:S02]  /*5970*/  BSSY B1, `(.L_x_137) ;  /* 0x0000009000017945 */ /* 0x000fe40003800000 */
[----:B------:R-:W-:Y:S01]  /*5980*/  FMUL R13, R2, R81 ;  /* 0x00000051020d7220 */ /* 0x000fe20000400000 */
[----:B------:R-:W-:Y:S01]  /*5990*/  @P2 IMAD.MOV.U32 R2, RZ, RZ, R8 ;  /* 0x000000ffff022224 */ /* 0x000fe200078e0008 */
[----:B------:R-:W-:Y:S02]  /*59a0*/  ISETP.GT.AND P3, PT, R0, RZ, P0 ;  /* 0x000000ff0000720c */ /* 0x000fe40000764270 */
[----:B------:R-:W-:-:S05]  /*59b0*/  FFMA R13, R28, R80, R13 ;  /* 0x000000501c0d7223 */ /* 0x000fca000000000d */
[----:B------:R-:W-:-:S05]  /*59c0*/  F2FP.F16.F32.PACK_AB R13, RZ, R13 ;  /* 0x0000000dff0d723e */ /* 0x000fca00000000ff */
[----:B------:R0:W-:Y:S01]  /*59d0*/  @P2 STG.E.U16 desc[UR46][R2.64+0xd0], R13 ;  /* 0x0000d00d02002986 */ /* 0x0001e2000c10152e */
[----:B------:R-:W-:Y:S05]  /*59e0*/  @!P3 BRA `(.L_x_138) ;  /* 0x000000000004b947 */ /* 0x000fea0003800000 */
[----:B------:R0:W5:Y:S02]  /*59f0*/  LDG.E.LTC128B.U16 R19, desc[UR46][R6.64+0xd2] ;  /* 0x0000d22e06137981 */ /* 0x000164000c1e1520 */
.L_x_138:
[----:B------:R-:W-:Y:S05]  /*5a00*/  BSYNC B1 ;  /* 0x0000000000017941 */ /* 0x000fea0003800000 */
.L_x_137:
        /* <DEDUP_REMOVED lines=9> */
.L_x_140:
[----:B------:R-:W-:Y:S05]  /*5aa0*/  BSYNC B1 ;  /* 0x0000000000017941 */ /* 0x000fea0003800000 */
.L_x_139:
[----:B0----5:R-:W-:Y:S01]  /*5ab0*/  HADD2.F32 R2, -RZ, R19.H0_H0 ;  /* 0x20000013ff027230 */ /* 0x021fe20000004100 */
[----:B------:R-:W-:Y:S01]  /*5ac0*/  ISETP.GT.AND P0, PT, R0, 0x8, P0 ;  /* 0x000000080000780c */ /* 0x000fe20000704270 */
[----:B------:R-:W-:Y:S03]  /*5ad0*/  BSSY B1, `(.L_x_141) ;  /* 0x000000a000017945 */ /* 0x000fe60003800000 */
[----:B------:R-:W-:Y:S01]  /*5ae0*/  FMUL R3, R2, R81 ;  /* 0x0000005102037220 */ /* 0x000fe20000400000 */
[----:B------:R-:W-:-:S03]  /*5af0*/  @P1 IMAD.MOV.U32 R2, RZ, RZ, R10 ;  /* 0x000000ffff021224 */ /* 0x000fc600078e000a */
[----:B------:R-:W-:-:S05]  /*5b00*/  FFMA R3, R30, R80, R3 ;  /* 0x000000501e037223 */ /* 0x000fca0000000003 */
[----:B------:R-:W-:-:S04]  /*5b10*/  F2FP.F16.F32.PACK_AB R3, RZ, R3 ;  /* 0x00000003ff03723e */ /* 0x000fc800000000ff */
[----:B----4-:R-:W-:Y:S01]  /*5b20*/  PRMT R6, R3, 0x7610, R6 ;  /* 0x0000761003067816 */ /* 0x010fe20000000006 */
[----:B------:R-:W-:-:S05]  /*5b30*/  @P1 IMAD.MOV.U32 R3, RZ, RZ, R11 ;  /* 0x000000ffff031224 */ /* 0x000fca00078e000b */
[----:B------:R0:W-:Y:S01]  /*5b40*/  @P1 STG.E.U16 desc[UR46][R2.64+0xd0], R6 ;  /* 0x0000d00602001986 */ /* 0x0001e2000c10152e */
[----:B------:R-:W-:Y:S05]  /*5b50*/  @!P0 BRA `(.L_x_142) ;  /* 0x0000000000048947 */ /* 0x000fea0003800000 */
[----:B------:R4:W5:Y:S02]  /*5b60*/  LDG.E.LTC128B.U16 R19, desc[UR46][R4.64+0xd2] ;  /* 0x0000d22e04137981 */ /* 0x000964000c1e1520 */
.L_x_142:
[----:B------:R-:W-:Y:S05]  /*5b70*/  BSYNC B1 ;  /* 0x0000000000017941 */ /* 0x000fea0003800000 */
.L_x_141:
[----:B------:R-:W-:Y:S05]  /*5b80*/  @!P0 BRA `(.L_x_143) ;  /* 0x0000001400108947 */ /* 0x000fea0003800000 */
[----:B-----5:R-:W-:-:S05]  /*5b90*/  HADD2.F32 R0, -RZ, R19.H0_H0 ;  /* 0x20000013ff007230 */ /* 0x020fca0000004100 */
[----:B------:R-:W-:-:S04]  /*5ba0*/  FMUL R0, R0, R81 ;  /* 0x0000005100007220 */ /* 0x000fc80000400000 */
[----:B------:R-:W-:-:S05]  /*5bb0*/  FFMA R0, R31, R80, R0 ;  /* 0x000000501f007223 */ /* 0x000fca0000000000 */
[----:B------:R-:W-:-:S05]  /*5bc0*/  F2FP.F16.F32.PACK_AB R0, RZ, R0 ;  /* 0x00000000ff00723e */ /* 0x000fca00000000ff */
[----:B------:R0:W-:Y:S01]  /*5bd0*/  STG.E.U16 desc[UR46][R10.64+0xd2], R0 ;  /* 0x0000d2000a007986 */ /* 0x0001e2000c10152e */
[----:B------:R-:W-:Y:S05]  /*5be0*/  BRA `(.L_x_143) ;  /* 0x0000001000f87947 */ /* 0x000fea0003800000 */
.L_x_34:
[----:B------:R-:W-:Y:S01]  /*5bf0*/  ULDC.64 UR4, c[0x0][0x5c0] ;  /* 0x0001700000047ab9 */ /* 0x000fe20000000a00 */
[----:B------:R-:W-:Y:S01]  /*5c00*/  ISETP.GT.AND P3, PT, R3, 0x1, PT ;  /* 0x000000010300780c */ /* 0x000fe20003f64270 */
[-C--:B------:R-:W-:Y:S01]  /*5c10*/  FMUL R72, R72, R80.reuse ;  /* 0x0000005048487220 */ /* 0x080fe20000400000 */
[----:B------:R-:W-:Y:S01]  /*5c20*/  LEA R8, P0, R6, UR4, 0x1 ;  /* 0x0000000406087c11 */ /* 0x000fe2000f8008ff */
[-C--:B------:R-:W-:Y:S01]  /*5c30*/  FMUL R73, R73, R80.reuse ;  /* 0x0000005049497220 */ /* 0x080fe20000400000 */
[----:B------:R-:W-:Y:S01]  /*5c40*/  SHF.L.U64.HI R5, R4, 0x4, R5 ;  /* 0x0000000404057819 */ /* 0x000fe20000010205 */
[-C--:B------:R-:W-:Y:S01]  /*5c50*/  FMUL R74, R74, R80.reuse ;  /* 0x000000504a4a7220 */ /* 0x080fe20000400000 */
[----:B------:R-:W-:Y:S01]  /*5c60*/  LEA.HI.X R9, R6, UR5, R105, 0x1, P0 ;  /* 0x0000000506097c11 */ /* 0x000fe200080f0c69 */
[-C--:B------:R-:W-:Y:S01]  /*5c70*/  FMUL R75, R75, R80.reuse ;  /* 0x000000504b4b7220 */ /* 0x080fe20000400000 */
[----:B------:R-:W-:Y:S01]  /*5c80*/  ISETP.GT.AND P0, PT, R0, RZ, P3 ;  /* 0x000000ff0000720c */ /* 0x000fe20001f04270 */
[----:B------:R-:W-:Y:S01]  /*5c90*/  FMUL R76, R76, R80 ;  /* 0x000000504c4c7220 */ /* 0x000fe20000400000 */
[----:B------:R-:W-:Y:S01]  /*5ca0*/  F2FP.F16.F32.PACK_AB R72, RZ, R72 ;  /* 0x00000048ff48723e */ /* 0x000fe200000000ff */
[-C--:B------:R-:W-:Y:S01]  /*5cb0*/  FMUL R77, R77, R80.reuse ;  /* 0x000000504d4d7220 */ /* 0x080fe20000400000 */
[----:B------:R-:W-:Y:S01]  /*5cc0*/  F2FP.F16.F32.PACK_AB R73, RZ, R73 ;  /* 0x00000049ff49723e */ /* 0x000fe200000000ff */
[----:B------:R-:W-:Y:S01]  /*5cd0*/  FMUL R78, R78, R80 ;  /* 0x000000504e4e7220 */ /* 0x000fe20000400000 */
[----:B------:R-:W-:Y:S01]  /*5ce0*/  LEA R4, P4, R4, R8, 0x4 ;  /* 0x0000000804047211 */ /* 0x000fe200078820ff */
[----:B------:R-:W-:Y:S01]  /*5cf0*/  @P2 STG.E.U16 desc[UR46][R8.64], R72 ;  /* 0x0000004808002986 */ /* 0x000fe2000c10152e */
[----:B------:R-:W-:Y:S01]  /*5d00*/  ISETP.GT.AND P2, PT, R3, 0x8, PT ;  /* 0x000000080300780c */ /* 0x000fe20003f44270 */
[----:B------:R-:W-:Y:S01]  /*5d10*/  FMUL R79, R79, R80 ;  /* 0x000000504f4f7220 */ /* 0x000fe20000400000 */
[C---:B------:R-:W-:Y:S01]  /*5d20*/  ISETP.GT.AND P1, PT, R0.reuse, 0x8, P1 ;  /* 0x000000080000780c */ /* 0x040fe20000f24270 */
[--C-:B------:R-:W-:Y:S01]  /*5d30*/  IMAD.X R5, R5, 0x1, R9.reuse, P4 ;  /* 0x0000000105057824 */ /* 0x100fe200020e0609 */
[C---:B------:R-:W-:Y:S01]  /*5d40*/  ISETP.GT.AND P5, PT, R0.reuse, RZ, P2 ;  /* 0x000000ff0000720c */ /* 0x040fe200017a4270 */
[--C-:B------:R-:W-:Y:S01]  /*5d50*/  @P0 IMAD.MOV.U32 R6, RZ, RZ, R8.reuse ;  /* 0x000000ffff060224 */ /* 0x100fe200078e0008 */
[----:B------:R-:W-:Y:S01]  /*5d60*/  ISETP.GT.AND P3, PT, R0, 0x8, P3 ;  /* 0x000000080000780c */ /* 0x000fe20001f64270 */
[--C-:B------:R-:W-:Y:S01]  /*5d70*/  @P0 IMAD.MOV.U32 R7, RZ, RZ, R9.reuse ;  /* 0x000000ffff070224 */ /* 0x100fe200078e0009 */
[----:B------:R-:W-:Y:S01]  /*5d80*/  F2FP.F16.F32.PACK_AB R74, RZ, R74 ;  /* 0x0000004aff4a723e */ /* 0x000fe200000000ff */
[-C--:B------:R-:W-:Y:S01]  /*5d90*/  FMUL R64, R64, R80.reuse ;  /* 0x0000005040407220 */ /* 0x080fe20000400000 */
[----:B------:R-:W-:Y:S01]  /*5da0*/  F2FP.F16.F32.PACK_AB R75, RZ, R75 ;  /* 0x0000004bff4b723e */ /* 0x000fe200000000ff */
[-C--:B------:R-:W-:Y:S01]  /*5db0*/  FMUL R65, R65, R80.reuse ;  /* 0x0000005041417220 */ /* 0x080fe20000400000 */
[----:B------:R0:W-:Y:S01]  /*5dc0*/  @P0 STG.E.U16 desc[UR46][R6.64+0x2], R73 ;  /* 0x0000024906000986 */ /* 0x0001e2000c10152e */
[----:B------:R-:W-:Y:S01]  /*5dd0*/  ISETP.GT.AND P0, PT, R3, 0x9, PT ;  /* 0x000000090300780c */ /* 0x000fe20003f04270 */
[----:B------:R-:W-:Y:S01]  /*5de0*/  FMUL R66, R66, R80 ;  /* 0x0000005042427220 */ /* 0x000fe20000400000 */
[----:B------:R-:W-:Y:S01]  /*5df0*/  F2FP.F16.F32.PACK_AB R76, RZ, R76 ;  /* 0x0000004cff4c723e */ /* 0x000fe200000000ff */
[----:B------:R-:W-:Y:S01]  /*5e00*/  @P1 STG.E.U16 desc[UR46][R4.64], R74 ;  /* 0x0000004a04001986 */ /* 0x000fe2000c10152e */
[----:B------:R-:W-:Y:S01]  /*5e10*/  ISETP.GT.AND P4, PT, R0, RZ, P0 ;  /* 0x000000ff0000720c */ /* 0x000fe20000784270 */
[-C--:B------:R-:W-:Y:S01]  /*5e20*/  FMUL R67, R67, R80.reuse ;  /* 0x0000005043437220 */ /* 0x080fe20000400000 */
[C---:B------:R-:W-:Y:S01]  /*5e30*/  ISETP.GT.AND P1, PT, R3.reuse, 0x10, PT ;  /* 0x000000100300780c */ /* 0x040fe20003f24270 */
[----:B------:R-:W-:Y:S01]  /*5e40*/  @P3 STG.E.U16 desc[UR46][R4.64+0x2], R75 ;  /* 0x0000024b04003986 */ /* 0x000fe2000c10152e */
[----:B------:R-:W-:Y:S01]  /*5e50*/  F2FP.F16.F32.PACK_AB R77, RZ, R77 ;  /* 0x0000004dff4d723e */ /* 0x000fe200000000ff */
[-C--:B------:R-:W-:Y:S01]  /*5e60*/  FMUL R68, R68, R80.reuse ;  /* 0x0000005044447220 */ /* 0x080fe20000400000 */
[C---:B------:R-:W-:Y:S01]  /*5e70*/  ISETP.GT.AND P2, PT, R0.reuse, 0x8, P2 ;  /* 0x000000080000780c */ /* 0x040fe20001744270 */
[--C-:B0-----:R-:W-:Y:S01]  /*5e80*/  @P5 IMAD.MOV.U32 R6, RZ, RZ, R8.reuse ;  /* 0x000000ffff065224 */ /* 0x101fe200078e0008 */
[----:B------:R-:W-:Y:S01]  /*5e90*/  ISETP.GT.AND P3, PT, R0, 0x8, P0 ;  /* 0x000000080000780c */ /* 0x000fe20000764270 */
[--C-:B------:R-:W-:Y:S01]  /*5ea0*/  @P5 IMAD.MOV.U32 R7, RZ, RZ, R9.reuse ;  /* 0x000000ffff075224 */ /* 0x100fe200078e0009 */
[----:B------:R-:W-:Y:S01]  /*5eb0*/  ISETP.GT.AND P0, PT, R3, 0x11, PT ;  /* 0x000000110300780c */ /* 0x000fe20003f04270 */
[----:B------:R-:W-:Y:S01]  /*5ec0*/  FMUL R69, R69, R80 ;  /* 0x0000005045457220 */ /* 0x000fe20000400000 */
[----:B------:R-:W-:Y:S01]  /*5ed0*/  F2FP.F16.F32.PACK_AB R78, RZ, R78 ;  /* 0x0000004eff4e723e */ /* 0x000fe200000000ff */
[-C--:B------:R-:W-:Y:S01]  /*5ee0*/  FMUL R70, R70, R80.reuse ;  /* 0x0000005046467220 */ /* 0x080fe20000400000 */
[----:B------:R0:W-:Y:S01]  /*5ef0*/  @P5 STG.E.U16 desc[UR46][R6.64+0x10], R76 ;  /* 0x0000104c06005986 */ /* 0x0001e2000c10152e */
[----:B------:R-:W-:Y:S01]  /*5f00*/  ISETP.GT.AND P5, PT, R0, RZ, P1 ;  /* 0x000000ff0000720c */ /* 0x000fe20000fa4270 */
[-C--:B------:R-:W-:Y:S01]  /*5f10*/  FMUL R71, R71, R80.reuse ;  /* 0x0000005047477220 */ /* 0x080fe20000400000 */
[----:B------:R-:W-:Y:S01]  /*5f20*/  F2FP.F16.F32.PACK_AB R79, RZ, R79 ;  /* 0x0000004fff4f723e */ /* 0x000fe200000000ff */
[----:B------:R-:W-:Y:S01]  /*5f30*/  FMUL R56, R56, R80 ;  /* 0x0000005038387220 */ /* 0x000fe20000400000 */
[----:B------:R-:W-:Y:S01]  /*5f40*/  F2FP.F16.F32.PACK_AB R64, RZ, R64 ;  /* 0x00000040ff40723e */ /* 0x000fe200000000ff */
[-C--:B------:R-:W-:Y:S01]  /*5f50*/  FMUL R57, R57, R80.reuse ;  /* 0x0000005039397220 */ /* 0x080fe20000400000 */
[----:B------:R-:W-:Y:S01]  /*5f60*/  F2FP.F16.F32.PACK_AB R65, RZ, R65 ;  /* 0x00000041ff41723e */ /* 0x000fe200000000ff */
[-C--:B------:R-:W-:Y:S01]  /*5f70*/  FMUL R58, R58, R80.reuse ;  /* 0x000000503a3a7220 */ /* 0x080fe20000400000 */
[----:B------:R-:W-:Y:S01]  /*5f80*/  ISETP.GT.AND P1, PT, R0, 0x8, P1 ;  /* 0x000000080000780c */ /* 0x000fe20000f24270 */
[----:B------:R-:W-:Y:S01]  /*5f90*/  FMUL R59, R59, R80 ;  /* 0x000000503b3b7220 */ /* 0x000fe20000400000 */
[----:B------:R-:W-:Y:S01]  /*5fa0*/  F2FP.F16.F32.PACK_AB R66, RZ, R66 ;  /* 0x00000042ff42723e */ /* 0x000fe200000000ff */
[--C-:B0-----:R-:W-:Y:S01]  /*5fb0*/  @P4 IMAD.MOV.U32 R6, RZ, RZ, R8.reuse ;  /* 0x000000ffff064224 */ /* 0x101fe200078e0008 */
[----:B------:R-:W-:Y:S01]  /*5fc0*/  F2FP.F16.F32.PACK_AB R67, RZ, R67 ;  /* 0x00000043ff43723e */ /* 0x000fe200000000ff */
[--C-:B------:R-:W-:Y:S01]  /*5fd0*/  @P4 IMAD.MOV.U32 R7, RZ, RZ, R9.reuse ;  /* 0x000000ffff074224 */ /* 0x100fe200078e0009 */
[----:B------:R-:W-:Y:S01]  /*5fe0*/  F2FP.F16.F32.PACK_AB R68, RZ, R68 ;  /* 0x00000044ff44723e */ /* 0x000fe200000000ff */
[-C--:B------:R-:W-:Y:S01]  /*5ff0*/  FMUL R60, R60, R80.reuse ;  /* 0x000000503c3c7220 */ /* 0x080fe20000400000 */
[----:B------:R-:W-:Y:S01]  /*6000*/  F2FP.F16.F32.PACK_AB R69, RZ, R69 ;  /* 0x00000045ff45723e */ /* 0x000fe200000000ff */
[-C--:B------:R-:W-:Y:S01]  /*6010*/  FMUL R61, R61, R80.reuse ;  /* 0x000000503d3d7220 */ /* 0x080fe20000400000 */
[----:B------:R0:W-:Y:S01]  /*6020*/  @P4 STG.E.U16 desc[UR46][R6.64+0x12], R77 ;  /* 0x0000124d06004986 */ /* 0x0001e2000c10152e */
[----:B------:R-:W-:Y:S01]  /*6030*/  ISETP.GT.AND P4, PT, R0, RZ, P0 ;  /* 0x000000ff0000720c */ /* 0x000fe20000784270 */
[----:B------:R-:W-:Y:S01]  /*6040*/  FMUL R62, R62, R80 ;  /* 0x000000503e3e7220 */ /* 0x000fe20000400000 */
[----:B------:R-:W-:Y:S01]  /*6050*/  F2FP.F16.F32.PACK_AB R70, RZ, R70 ;  /* 0x00000046ff46723e */ /* 0x000fe200000000ff */
[----:B------:R-:W-:Y:S01]  /*6060*/  @P2 STG.E.U16 desc[UR46][R4.64+0x10], R78 ;  /* 0x0000104e04002986 */ /* 0x000fe2000c10152e */
[----:B------:R-:W-:Y:S01]  /*6070*/  ISETP.GT.AND P2, PT, R3, 0x18, PT ;  /* 0x000000180300780c */ /* 0x000fe20003f44270 */
[-C--:B------:R-:W-:Y:S01]  /*6080*/  FMUL R63, R63, R80.reuse ;  /* 0x000000503f3f7220 */ /* 0x080fe20000400000 */
[----:B------:R-:W-:Y:S01]  /*6090*/  F2FP.F16.F32.PACK_AB R71, RZ, R71 ;  /* 0x00000047ff47723e */ /* 0x000fe200000000ff */
[----:B------:R-:W-:Y:S01]  /*60a0*/  @P3 STG.E.U16 desc[UR46][R4.64+0x12], R79 ;  /* 0x0000124f04003986 */ /* 0x000fe2000c10152e */
[----:B------:R-:W-:Y:S01]  /*60b0*/  ISETP.GT.AND P3, PT, R0, 0x8, P0 ;  /* 0x000000080000780c */ /* 0x000fe20000764270 */
[----:B------:R-:W-:Y:S01]  /*60c0*/  FMUL R48, R48, R80 ;  /* 0x0000005030307220 */ /* 0x000fe20000400000 */
[----:B------:R-:W-:Y:S01]  /*60d0*/  ISETP.GT.AND P0, PT, R3, 0x19, PT ;  /* 0x000000190300780c */ /* 0x000fe20003f04270 */
[--C-:B0-----:R-:W-:Y:S01]  /*60e0*/  @P5 IMAD.MOV.U32 R6, RZ, RZ, R8.reuse ;  /* 0x000000ffff065224 */ /* 0x101fe200078e0008 */
[----:B------:R-:W-:Y:S01]  /*60f0*/  F2FP.F16.F32.PACK_AB R56, RZ, R56 ;  /* 0x00000038ff38723e */ /* 0x000fe200000000ff */
[--C-:B------:R-:W-:Y:S01]  /*6100*/  @P5 IMAD.MOV.U32 R7, RZ, RZ, R9.reuse ;  /* 0x000000ffff075224 */ /* 0x100fe200078e0009 */
[----:B------:R-:W-:Y:S01]  /*6110*/  F2FP.F16.F32.PACK_AB R57, RZ, R57 ;  /* 0x00000039ff39723e */ /* 0x000fe200000000ff */
        /* <DEDUP_REMOVED lines=11> */
[----:B------:R-:W-:Y:S01]  /*61d0*/  FMUL R54, R54, R80 ;  /* 0x0000005036367220 */ /* 0x000fe20000400000 */
[----:B------:R-:W-:Y:S01]  /*61e0*/  F2FP.F16.F32.PACK_AB R62, RZ, R62 ;  /* 0x0000003eff3e723e */ /* 0x000fe200000000ff */
[----:B------:R-:W-:Y:S01]  /*61f0*/  FMUL R55, R55, R80 ;  /* 0x0000005037377220 */ /* 0x000fe20000400000 */
[----:B------:R-:W-:Y:S01]  /*6200*/  F2FP.F16.F32.PACK_AB R63, RZ, R63 ;  /* 0x0000003fff3f723e */ /* 0x000fe200000000ff */
        /* <DEDUP_REMOVED lines=11> */
[----:B------:R-:W-:Y:S01]  /*62c0*/  @P1 STG.E.U16 desc[UR46][R4.64+0x20], R66 ;  /* 0x0000204204001986 */ /* 0x000fe2000c10152e */
[C---:B------:R-:W-:Y:S01]  /*62d0*/  ISETP.GT.AND P1, PT, R0.reuse, 0x8, P2 ;  /* 0x000000080000780c */ /* 0x040fe20001724270 */
[-C--:B------:R-:W-:Y:S01]  /*62e0*/  FMUL R43, R43, R80.reuse ;  /* 0x000000502b2b7220 */ /* 0x080fe20000400000 */
[C---:B------:R-:W-:Y:S01]  /*62f0*/  ISETP.GT.AND P2, PT, R3.reuse, 0x20, PT ;  /* 0x000000200300780c */ /* 0x040fe20003f44270 */
        /* <DEDUP_REMOVED lines=61> */
[----:B0-----:R-:W-:Y:S01]  /*66d0*/  @P4 IMAD.MOV.U32 R6, RZ, RZ, R8 ;  /* 0x000000ffff064224 */ /* 0x001fe200078e0008 */
[----:B------:R-:W-:Y:S01]  /*66e0*/  F2FP.F16.F32.PACK_AB R24, RZ, R24 ;  /* 0x00000018ff18723e */ /* 0x000fe200000000ff */
[----:B------:R-:W-:Y:S01]  /*66f0*/  @P4 IMAD.MOV.U32 R7, RZ, RZ, R9 ;  /* 0x000000ffff074224 */ /* 0x000fe200078e0009 */
[----:B------:R-:W-:-:S02]  /*6700*/  F2FP.F16.F32.PACK_AB R25, RZ, R25 ;  /* 0x00000019ff19723e */ /* 0x000fc400000000ff */
[----:B------:R-:W-:Y:S02]  /*6710*/  F2FP.F16.F32.PACK_AB R26, RZ, R26 ;  /* 0x0000001aff1a723e */ /* 0x000fe400000000ff */
[----:B------:R0:W-:Y:S01]  /*6720*/  @P4 STG.E.U16 desc[UR46][R6.64+0x42], R57 ;  /* 0x0000423906004986 */ /* 0x0001e2000c10152e */
[C---:B------:R-:W-:Y:S02]  /*6730*/  ISETP.GT.AND P4, PT, R0.reuse, RZ, P0 ;  /* 0x000000ff0000720c */ /* 0x040fe40000784270 */
[----:B------:R-:W-:Y:S01]  /*6740*/  F2FP.F16.F32.PACK_AB R27, RZ, R27 ;  /* 0x0000001bff1b723e */ /* 0x000fe200000000ff */
[----:B------:R-:W-:Y:S01]  /*6750*/  @P1 STG.E.U16 desc[UR46][R4.64+0x40], R58 ;  /* 0x0000403a04001986 */ /* 0x000fe2000c10152e */
[C---:B------:R-:W-:Y:S02]  /*6760*/  ISETP.GT.AND P1, PT, R0.reuse, 0x8, P2 ;  /* 0x000000080000780c */ /* 0x040fe40001724270 */
[----:B------:R-:W-:Y:S01]  /*6770*/  ISETP.GT.AND P2, PT, R3, 0x30, PT ;  /* 0x000000300300780c */ /* 0x000fe20003f44270 */
[----:B------:R-:W-:Y:S01]  /*6780*/  @P3 STG.E.U16 desc[UR46][R4.64+0x42], R59 ;  /* 0x0000423b04003986 */ /* 0x000fe2000c10152e */
[----:B------:R-:W-:-:S02]  /*6790*/  ISETP.GT.AND P3, PT, R0, 0x8, P0 ;  /* 0x000000080000780c */ /* 0x000fc40000764270 */
[----:B------:R-:W-:Y:S01]  /*67a0*/  ISETP.GT.AND P0, PT, R3, 0x31, PT ;  /* 0x000000310300780c */ /* 0x000fe20003f04270 */
[--C-:B0-----:R-:W-:Y:S01]  /*67b0*/  @P5 IMAD.MOV.U32 R6, RZ, RZ, R8.reuse ;  /* 0x000000ffff065224 */ /* 0x101fe200078e0008 */
[----:B------:R-:W-:Y:S01]  /*67c0*/  F2FP.F16.F32.PACK_AB R28, RZ, R28 ;  /* 0x0000001cff1c723e */ /* 0x000fe200000000ff */
[----:B------:R-:W-:Y:S01]  /*67d0*/  @P5 IMAD.MOV.U32 R7, RZ, RZ, R9 ;  /* 0x000000ffff075224 */ /* 0x000fe200078e0009 */
[----:B------:R-:W-:Y:S02]  /*67e0*/  F2FP.F16.F32.PACK_AB R29, RZ, R29 ;  /* 0x0000001dff1d723e */ /* 0x000fe400000000ff */
[----:B------:R-:W-:Y:S02]  /*67f0*/  F2FP.F16.F32.PACK_AB R30, RZ, R30 ;  /* 0x0000001eff1e723e */ /* 0x000fe400000000ff */
[----:B------:R0:W-:Y:S01]  /*6800*/  @P5 STG.E.U16 desc[UR46][R6.64+0x50], R60 ;  /* 0x0000503c06005986 */ /* 0x0001e2000c10152e */
[----:B------:R-:W-:Y:S02]  /*6810*/  ISETP.GT.AND P5, PT, R0, RZ, P2 ;  /* 0x000000ff0000720c */ /* 0x000fe400017a4270 */
[----:B------:R-:W-:Y:S01]  /*6820*/  F2FP.F16.F32.PACK_AB R31, RZ, R31 ;  /* 0x0000001fff1f723e */ /* 0x000fe200000000ff */
[----:B0-----:R-:W-:-:S02]  /*6830*/  @P4 IMAD.MOV.U32 R6, RZ, RZ, R8 ;  /* 0x000000ffff064224 */ /* 0x001fc400078e0008 */
[----:B------:R-:W-:-:S05]  /*6840*/  @P4 IMAD.MOV.U32 R7, RZ, RZ, R9 ;  /* 0x000000ffff074224 */ /* 0x000fca00078e0009 */
[----:B------:R0:W-:Y:S01]  /*6850*/  @P4 STG.E.U16 desc[UR46][R6.64+0x52], R61 ;  /* 0x0000523d06004986 */ /* 0x0001e2000c10152e */
[----:B------:R-:W-:-:S03]  /*6860*/  ISETP.GT.AND P4, PT, R0, RZ, P0 ;  /* 0x000000ff0000720c */ /* 0x000fc60000784270 */
[----:B------:R-:W-:Y:S01]  /*6870*/  @P1 STG.E.U16 desc[UR46][R4.64+0x50], R62 ;  /* 0x0000503e04001986 */ /* 0x000fe2000c10152e */
[C---:B------:R-:W-:Y:S02]  /*6880*/  ISETP.GT.AND P1, PT, R0.reuse, 0x8, P2 ;  /* 0x000000080000780c */ /* 0x040fe40001724270 */
[C---:B------:R-:W-:Y:S01]  /*6890*/  ISETP.GT.AND P2, PT, R3.reuse, 0x38, PT ;  /* 0x000000380300780c */ /* 0x040fe20003f44270 */
[----:B------:R-:W-:Y:S01]  /*68a0*/  @P3 STG.E.U16 desc[UR46][R4.64+0x52], R63 ;  /* 0x0000523f04003986 */ /* 0x000fe2000c10152e */
[----:B------:R-:W-:Y:S02]  /*68b0*/  ISETP.GT.AND P3, PT, R0, 0x8, P0 ;  /* 0x000000080000780c */ /* 0x000fe40000764270 */
[----:B------:R-:W-:Y:S01]  /*68c0*/  ISETP.GT.AND P0, PT, R3, 0x39, PT ;  /* 0x000000390300780c */ /* 0x000fe20003f04270 */
[----:B0-----:R-:W-:Y:S02]  /*68d0*/  @P5 IMAD.MOV.U32 R6, RZ, RZ, R8 ;  /* 0x000000ffff065224 */ /* 0x001fe400078e0008 */
[----:B------:R-:W-:-:S05]  /*68e0*/  @P5 IMAD.MOV.U32 R7, RZ, RZ, R9 ;  /* 0x000000ffff075224 */ /* 0x000fca00078e0009 */
[----:B------:R0:W-:Y:S01]  /*68f0*/  @P5 STG.E.U16 desc[UR46][R6.64+0x60], R48 ;  /* 0x0000603006005986 */ /* 0x0001e2000c10152e */
[----:B------:R-:W-:Y:S01]  /*6900*/  ISETP.GT.AND P5, PT, R0, RZ, P2 ;  /* 0x000000ff0000720c */ /* 0x000fe200017a4270 */
[----:B0-----:R-:W-:Y:S02]  /*6910*/  @P4 IMAD.MOV.U32 R6, RZ, RZ, R8 ;  /* 0x000000ffff064224 */ /* 0x001fe400078e0008 */
        /* <DEDUP_REMOVED lines=26> */
[C---:B------:R-:W-:Y:S02]  /*6ac0*/  ISETP.GT.AND P5, PT, R0.reuse, RZ, P2 ;  /* 0x000000ff0000720c */ /* 0x040fe400017a4270 */
[----:B------:R-:W-:Y:S01]  /*6ad0*/  ISETP.GT.AND P2, PT, R0, 0x8, P2 ;  /* 0x000000080000780c */ /* 0x000fe20001744270 */
[----:B0-----:R-:W-:Y:S02]  /*6ae0*/  @P4 IMAD.MOV.U32 R6, RZ, RZ, R8 ;  /* 0x000000ffff064224 */ /* 0x001fe400078e0008 */
[----:B------:R-:W-:-:S05]  /*6af0*/  @P4 IMAD.MOV.U32 R7, RZ, RZ, R9 ;  /* 0x000000ffff074224 */ /* 0x000fca00078e0009 */
[----:B------:R0:W-:Y:S01]  /*6b00*/  @P4 STG.E.U16 desc[UR46][R6.64+0x82], R41 ;  /* 0x0000822906004986 */ /* 0x0001e2000c10152e */
[C---:B------:R-:W-:Y:S02]  /*6b10*/  ISETP.GT.AND P4, PT, R0.reuse, RZ, P0 ;  /* 0x000000ff0000720c */ /* 0x040fe40000784270 */
[----:B------:R-:W-:Y:S01]  /*6b20*/  ISETP.GT.AND P0, PT, R0, 0x8, P0 ;  /* 0x000000080000780c */ /* 0x000fe20000704270 */
[----:B------:R-:W-:Y:S01]  /*6b30*/  @P1 STG.E.U16 desc[UR46][R4.64+0x80], R42 ;  /* 0x0000802a04001986 */ /* 0x000fe2000c10152e */
[----:B------:R-:W-:-:S03]  /*6b40*/  ISETP.GT.AND P1, PT, R3, 0x51, PT ;  /* 0x000000510300780c */ /* 0x000fc60003f24270 */
[----:B------:R-:W-:Y:S01]  /*6b50*/  @P3 STG.E.U16 desc[UR46][R4.64+0x82], R43 ;  /* 0x0000822b04003986 */ /* 0x000fe2000c10152e */
        /* <DEDUP_REMOVED lines=9> */
[----:B------:R-:W-:Y:S04]  /*6bf0*/  @P2 STG.E.U16 desc[UR46][R4.64+0x90], R46 ;  /* 0x0000902e04002986 */ /* 0x000fe8000c10152e */
[----:B------:R-:W-:Y:S01]  /*6c00*/  @P0 STG.E.U16 desc[UR46][R4.64+0x92], R47 ;  /* 0x0000922f04000986 */ /* 0x000fe2000c10152e */
[----:B------:R-:W-:Y:S01]  /*6c10*/  ISETP.GT.AND P0, PT, R0, 0x8, P3 ;  /* 0x000000080000780c */ /* 0x000fe20001f04270 */
[----:B0-----:R-:W-:Y:S02]  /*6c20*/  @P5 IMAD.MOV.U32 R6, RZ, RZ, R8 ;  /* 0x000000ffff065224 */ /* 0x001fe400078e0008 */
[----:B------:R-:W-:-:S05]  /*6c30*/  @P5 IMAD.MOV.U32 R7, RZ, RZ, R9 ;  /* 0x000000ffff075224 */ /* 0x000fca00078e0009 */
[----:B------:R0:W-:Y:S01]  /*6c40*/  @P5 STG.E.U16 desc[UR46][R6.64+0xa0], R32 ;  /* 0x0000a02006005986 */ /* 0x0001e2000c10152e */
[----:B------:R-:W-:Y:S02]  /*6c50*/  ISETP.GT.AND P5, PT, R0, 0x8, P1 ;  /* 0x000000080000780c */ /* 0x000fe40000fa4270 */
[----:B------:R-:W-:-:S04]  /*6c60*/  ISETP.GT.AND P1, PT, R3, 0x59, PT ;  /* 0x000000590300780c */ /* 0x000fc80003f24270 */
[----:B------:R-:W-:Y:S01]  /*6c70*/  ISETP.GT.AND P3, PT, R0, RZ, P1 ;  /* 0x000000ff0000720c */ /* 0x000fe20000f64270 */
[----:B0-----:R-:W-:Y:S02]  /*6c80*/  @P4 IMAD.MOV.U32 R6, RZ, RZ, R8 ;  /* 0x000000ffff064224 */ /* 0x001fe400078e0008 */
[----:B------:R-:W-:-:S05]  /*6c90*/  @P4 IMAD.MOV.U32 R7, RZ, RZ, R9 ;  /* 0x000000ffff074224 */ /* 0x000fca00078e0009 */
[----:B------:R0:W-:Y:S01]  /*6ca0*/  @P4 STG.E.U16 desc[UR46][R6.64+0xa2], R33 ;  /* 0x0000a22106004986 */ /* 0x0001e2000c10152e */
[----:B------:R-:W-:-:S03]  /*6cb0*/  ISETP.GT.AND P4, PT, R3, 0x58, PT ;  /* 0x000000580300780c */ /* 0x000fc60003f84270 */
[----:B------:R-:W-:Y:S01]  /*6cc0*/  @P0 STG.E.U16 desc[UR46][R4.64+0xa0], R34 ;  /* 0x0000a02204000986 */ /* 0x000fe2000c10152e */
[C---:B------:R-:W-:Y:S02]  /*6cd0*/  ISETP.GT.AND P2, PT, R0.reuse, RZ, P4 ;  /* 0x000000ff0000720c */ /* 0x040fe40002744270 */
[C---:B------:R-:W-:Y:S01]  /*6ce0*/  ISETP.GT.AND P4, PT, R0.reuse, 0x8, P4 ;  /* 0x000000080000780c */ /* 0x040fe20002784270 */
[----:B------:R-:W-:Y:S01]  /*6cf0*/  @P5 STG.E.U16 desc[UR46][R4.64+0xa2], R35 ;  /* 0x0000a22304005986 */ /* 0x000fe2000c10152e */
[----:B------:R-:W-:Y:S02]  /*6d00*/  ISETP.GT.AND P5, PT, R0, 0x8, P1 ;  /* 0x000000080000780c */ /* 0x000fe40000fa4270 */
[C---:B------:R-:W-:Y:S02]  /*6d10*/  ISETP.GT.AND P1, PT, R3.reuse, 0x68, PT ;  /* 0x000000680300780c */ /* 0x040fe40003f24270 */
[----:B------:R-:W-:-:S05]  /*6d20*/  ISETP.GT.AND P0, PT, R3, 0x69, PT ;  /* 0x000000690300780c */ /* 0x000fca0003f04270 */
[----:B0-----:R-:W-:Y:S02]  /*6d30*/  @P2 IMAD.MOV.U32 R6, RZ, RZ, R8 ;  /* 0x000000ffff062224 */ /* 0x001fe400078e0008 */
[----:B------:R-:W-:Y:S02]  /*6d40*/  @P2 IMAD.MOV.U32 R7, RZ, RZ, R9 ;  /* 0x000000ffff072224 */ /* 0x000fe400078e0009 */
[----:B------:R-:W-:-:S03]  /*6d50*/  @P4 IMAD.MOV.U32 R2, RZ, RZ, R4 ;  /* 0x000000ffff024224 */ /* 0x000fc600078e0004 */
[----:B------:R0:W-:Y:S01]  /*6d60*/  @P2 STG.E.U16 desc[UR46][R6.64+0xb0], R36 ;  /* 0x0000b02406002986 */ /* 0x0001e2000c10152e */
[----:B------:R-:W-:Y:S01]  /*6d70*/  ISETP.GT.AND P2, PT, R3, 0x61, PT ;  /* 0x000000610300780c */ /* 0x000fe20003f44270 */
[----:B0-----:R-:W-:Y:S02]  /*6d80*/  @P3 IMAD.MOV.U32 R6, RZ, RZ, R8 ;  /* 0x000000ffff063224 */ /* 0x001fe400078e0008 */
[----:B------:R-:W-:-:S05]  /*6d90*/  @P3 IMAD.MOV.U32 R7, RZ, RZ, R9 ;  /* 0x000000ffff073224 */ /* 0x000fca00078e0009 */
[----:B------:R-:W-:Y:S01]  /*6da0*/  @P3 STG.E.U16 desc[UR46][R6.64+0xb2], R37 ;  /* 0x0000b22506003986 */ /* 0x000fe2000c10152e */
[----:B------:R-:W-:Y:S01]  /*6db0*/  ISETP.GT.AND P3, PT, R3, 0x60, PT ;  /* 0x000000600300780c */ /* 0x000fe20003f64270 */
        /* <DEDUP_REMOVED lines=8> */
[----:B------:R-:W-:-:S11]  /*6e40*/  ISETP.GT.AND P3, PT, R0, 0x8, P3 ;  /* 0x000000080000780c */ /* 0x000fd60001f64270 */
        /* <DEDUP_REMOVED lines=10> */
[----:B0-----:R-:W-:Y:S02]  /*6ef0*/  @P3 IMAD.MOV.U32 R2, RZ, RZ, R4 ;  /* 0x000000ffff023224 */ /* 0x001fe400078e0004 */
[----:B------:R-:W-:-:S05]  /*6f00*/  @P3 IMAD.MOV.U32 R3, RZ, RZ, R5 ;  /* 0x000000ffff033224 */ /* 0x000fca00078e0005 */
[----:B------:R0:W-:Y:S02]  /*6f10*/  @P3 STG.E.U16 desc[UR46][R2.64+0xc0], R26 ;  /* 0x0000c01a02003986 */ /* 0x0001e4000c10152e */
[----:B0-----:R-:W-:Y:S02]  /*6f20*/  @P2 IMAD.MOV.U32 R2, RZ, RZ, R4 ;  /* 0x000000ffff022224 */ /* 0x001fe400078e0004 */
[----:B------:R-:W-:-:S05]  /*6f30*/  @P2 IMAD.MOV.U32 R3, RZ, RZ, R5 ;  /* 0x000000ffff032224 */ /* 0x000fca00078e0005 */
[----:B------:R0:W-:Y:S02]  /*6f40*/  @P2 STG.E.U16 desc[UR46][R2.64+0xc2], R27 ;  /* 0x0000c21b02002986 */ /* 0x0001e4000c10152e */
[----:B0-----:R-:W-:Y:S02]  /*6f50*/  @P4 IMAD.MOV.U32 R2, RZ, RZ, R8 ;  /* 0x000000ffff024224 */ /* 0x001fe400078e0008 */
[----:B------:R-:W-:-:S05]  /*6f60*/  @P4 IMAD.MOV.U32 R3, RZ, RZ, R9 ;  /* 0x000000ffff034224 */ /* 0x000fca00078e0009 */
[----:B------:R0:W-:Y:S04]  /*6f70*/  @P4 STG.E.U16 desc[UR46][R2.64+0xd0], R28 ;  /* 0x0000d01c02004986 */ /* 0x0001e8000c10152e */
[----:B------:R1:W-:Y:S01]  /*6f80*/  @P5 STG.E.U16 desc[UR46][R8.64+0xd2], R29 ;  /* 0x0000d21d08005986 */ /* 0x0003e2000c10152e */
[----:B0-----:R-:W-:Y:S02]  /*6f90*/  @P1 IMAD.MOV.U32 R2, RZ, RZ, R4 ;  /* 0x000000ffff021224 */ /* 0x001fe400078e0004 */
[----:B------:R-:W-:-:S05]  /*6fa0*/  @P1 IMAD.MOV.U32 R3, RZ, RZ, R5 ;  /* 0x000000ffff031224 */ /* 0x000fca00078e0005 */
[----:B------:R1:W-:Y:S04]  /*6fb0*/  @P1 STG.E.U16 desc[UR46][R2.64+0xd0], R30 ;  /* 0x0000d01e02001986 */ /* 0x0003e8000c10152e */
[----:B------:R1:W-:Y:S02]  /*6fc0*/  @P0 STG.E.U16 desc[UR46][R4.64+0xd2], R31 ;  /* 0x0000d21f04000986 */ /* 0x0003e4000c10152e */
.L_x_143:
[----:B------:R-:W-:Y:S05]  /*6fd0*/  BSYNC B0 ;  /* 0x0000000000007941 */ /* 0x000fea0003800000 */
.L_x_33:
[----:B01----:R-:W2:Y:S01]  /*6fe0*/  LDL.64 R2, [R1] ;  /* 0x0000000001027983 */ /* 0x003ea20000100a00 */
[----:B------:R-:W-:Y:S01]  /*6ff0*/  ULDC.64 UR4, c[0x0][0x650] ;  /* 0x0001940000047ab9 */ /* 0x000fe20000000a00 */
[----:B------:R0:W-:Y:S01]  /*7000*/  SYNCS.ARRIVE.TRANS64.A1T0 RZ, [R88+UR42], RZ ;  /* 0x000000ff58ff79a7 */ /* 0x0001e2000810002a */
[----:B------:R-:W-:Y:S01]  /*7010*/  PRMT R0, RZ, 0x7610, R0 ;  /* 0x00007610ff007816 */ /* 0x000fe20000000000 */
[----:B-----5:R-:W-:Y:S02]  /*7020*/  IMAD.MOV.U32 R19, RZ, RZ, -0x1 ;  /* 0xffffffffff137424 */ /* 0x020fe400078e00ff */
[----:B------:R-:W-:Y:S01]  /*7030*/  IMAD.MOV.U32 R22, RZ, RZ, -0x1 ;  /* 0xffffffffff167424 */ /* 0x000fe200078e00ff */
[----:B--2---:R-:W-:-:S04]  /*7040*/  LEA R18, P0, R2, R18, 0x1 ;  /* 0x0000001202127211 */ /* 0x004fc800078008ff */
[----:B------:R-:W-:Y:S01]  /*7050*/  LEA.HI.X R17, R2, R17, R23, 0x1, P0 ;  /* 0x0000001102117211 */ /* 0x000fe200000f0c17 */
[----:B------:R-:W-:Y:S01]  /*7060*/  IMAD.MOV.U32 R2, RZ, RZ, -0x1 ;  /* 0xffffffffff027424 */ /* 0x000fe200078e00ff */
[----:B------:R-:W-:-:S04]  /*7070*/  ISETP.GE.U32.AND P0, PT, R18, UR4, PT ;  /* 0x0000000412007c0c */ /* 0x000fc8000bf06070 */
[----:B------:R-:W-:-:S13]  /*7080*/  ISETP.GE.U32.AND.EX P0, PT, R17, UR5, PT, P0 ;  /* 0x0000000511007c0c */ /* 0x000fda000bf06100 */
[----:B0-----:R-:W-:Y:S05]  /*7090*/  @P0 BRA `(.L_x_144) ;  /* 0x0000000400700947 */ /* 0x001fea0003800000 */
[----:B------:R-:W0:Y:S01]  /*70a0*/  S2R R10, SR_CTAID.X ;  /* 0x00000000000a7919 */ /* 0x000e220000002500 */
[----:B------:R-:W1:Y:S01]  /*70b0*/  LDC.64 R8, c[0x0][0x628] ;  /* 0x00018a00ff087b82 */ /* 0x000e620000000a00 */
[----:B------:R-:W-:Y:S01]  /*70c0*/  ULDC UR4, c[0x0][0x150] ;  /* 0x0000540000047ab9 */ /* 0x000fe20000000800 */
[----:B------:R-:W-:Y:S01]  /*70d0*/  IMAD.MOV.U32 R6, RZ, RZ, R18 ;  /* 0x000000ffff067224 */ /* 0x000fe200078e0012 */
[----:B------:R-:W2:Y:S01]  /*70e0*/  S2R R20, SR_CTAID.Y ;  /* 0x0000000000147919 */ /* 0x000ea20000002600 */
[----:B------:R-:W-:-:S04]  /*70f0*/  IMAD.MOV.U32 R7, RZ, RZ, R17 ;  /* 0x000000ffff077224 */ /* 0x000fc800078e0011 */
[----:B------:R-:W2:Y:S08]  /*7100*/  LDC R15, c[0x0][0x144] ;  /* 0x00005100ff0f7b82 */ /* 0x000eb00000000800 */
[----:B------:R-:W2:Y:S08]  /*7110*/  LDC R0, c[0x0][0x630] ;  /* 0x00018c00ff007b82 */ /* 0x000eb00000000800 */
[----:B------:R-:W2:Y:S01]  /*7120*/  LDC.64 R12, c[0x0][0x620] ;  /* 0x00018800ff0c7b82 */ /* 0x000ea20000000a00 */
[----:B-1----:R-:W-:-:S04]  /*7130*/  ISETP.NE.U32.AND P0, PT, R8, RZ, PT ;  /* 0x000000ff0800720c */ /* 0x002fc80003f05070 */
[----:B------:R-:W-:Y:S02]  /*7140*/  ISETP.NE.AND.EX P0, PT, R9, RZ, PT, P0 ;  /* 0x000000ff0900720c */ /* 0x000fe40003f05300 */
[----:B0-----:R-:W-:-:S05]  /*7150*/  I2FP.F32.U32 R2, R10 ;  /* 0x0000000a00027245 */ /* 0x001fca0000201000 */
[----:B------:R-:W-:-:S04]  /*7160*/  FMUL R2, R2, UR4 ;  /* 0x0000000402027c20 */ /* 0x000fc80008400000 */
[----:B------:R0:W1:Y:S02]  /*7170*/  F2I.U32.TRUNC.NTZ R14, R2 ;  /* 0x00000002000e7305 */ /* 0x000064000020f000 */
[----:B------:R-:W-:Y:S05]  /*7180*/  @!P0 BRA `(.L_x_145) ;  /* 0x0000000000288947 */ /* 0x000fea0003800000 */
[----:B------:R-:W5:Y:S02]  /*7190*/  LDC R3, c[0x0][0x634] ;  /* 0x00018d00ff037b82 */ /* 0x000f640000000800 */
[----:B-----5:R-:W-:-:S05]  /*71a0*/  IADD3 R7, P0, R18, R3, RZ ;  /* 0x0000000312077210 */ /* 0x020fca0007f1e0ff */
[----:B------:R-:W-:-:S04]  /*71b0*/  IMAD.X R11, RZ, RZ, R17, P0 ;  /* 0x000000ffff0b7224 */ /* 0x000fc800000e0611 */
[----:B0-----:R-:W-:-:S04]  /*71c0*/  IMAD.WIDE.U32 R2, R11, R8, RZ ;  /* 0x000000080b027225 */ /* 0x001fc800078e00ff */
[----:B---34-:R-:W-:-:S04]  /*71d0*/  IMAD.WIDE.U32 R4, P0, R7, R9, R2 ;  /* 0x0000000907047225 */ /* 0x018fc80007800002 */
[----:B------:R-:W-:-:S04]  /*71e0*/  IMAD.WIDE.U32 R2, R7, R8, RZ ;  /* 0x0000000807027225 */ /* 0x000fc800078e00ff */
[----:B------:R-:W-:Y:S01]  /*71f0*/  IMAD.X R7, RZ, RZ, RZ, P0 ;  /* 0x000000ffff077224 */ /* 0x000fe200000e06ff */
[----:B------:R-:W-:Y:S01]  /*7200*/  IADD3 RZ, P0, R3, R4, RZ ;  /* 0x0000000403ff7210 */ /* 0x000fe20007f1e0ff */
[----:B------:R-:W-:-:S04]  /*7210*/  IMAD.MOV.U32 R6, RZ, RZ, R5 ;  /* 0x000000ffff067224 */ /* 0x000fc800078e0005 */
[----:B------:R-:W-:-:S08]  /*7220*/  IMAD.WIDE.U32.X R6, R11, R9, R6, P0 ;  /* 0x000000090b067225 */ /* 0x000fd000000e0406 */
.L_x_145:
[----:B------:R-:W5:Y:S01]  /*7230*/  LDC.64 R26, c[0x0][0x640] ;  /* 0x00019000ff1a7b82 */ /* 0x000f620000000a00 */
[-C--:B--2---:R-:W-:Y:S01]  /*7240*/  SHF.R.U64 R11, R6, R0.reuse, R7 ;  /* 0x00000000060b7219 */ /* 0x084fe20000001207 */
[----:B------:R-:W-:Y:S01]  /*7250*/  IMAD.MOV.U32 R19, RZ, RZ, R17 ;  /* 0x000000ffff137224 */ /* 0x000fe200078e0011 */
[----:B------:R-:W-:Y:S01]  /*7260*/  SHF.R.U32.HI R0, RZ, R0, R7 ;  /* 0x00000000ff007219 */ /* 0x000fe20000011607 */
[----:B-1----:R-:W-:Y:S01]  /*7270*/  IMAD.MOV R14, RZ, RZ, -R14 ;  /* 0x000000ffff0e7224 */ /* 0x002fe200078e0a0e */
[----:B---34-:R-:W-:Y:S01]  /*7280*/  IADD3 R5, P0, RZ, -R11, RZ ;  /* 0x8000000bff057210 */ /* 0x018fe20007f1e0ff */
[----:B------:R-:W-:Y:S01]  /*7290*/  ULDC UR4, c[0x0][0x154] ;  /* 0x0000550000047ab9 */ /* 0x000fe20000000800 */
[----:B------:R-:W-:Y:S01]  /*72a0*/  IMAD.MOV.U32 R7, RZ, RZ, 0x1 ;  /* 0x00000001ff077424 */ /* 0x000fe200078e00ff */
[----:B------:R-:W1:Y:S01]  /*72b0*/  LDC R4, c[0x0][0x618] ;  /* 0x00018600ff047b82 */ /* 0x000e620000000800 */
[----:B------:R-:W-:Y:S02]  /*72c0*/  IMAD R22, R15, R14, R10 ;  /* 0x0000000e0f167224 */ /* 0x000fe400078e020a */
[----:B------:R-:W-:-:S04]  /*72d0*/  IMAD.X R3, RZ, RZ, ~R0, P0 ;  /* 0x000000ffff037224 */ /* 0x000fc800000e0e00 */
[-C--:B------:R-:W-:Y:S01]  /*72e0*/  IMAD R0, R3, R12.reuse, RZ ;  /* 0x0000000c03007224 */ /* 0x080fe200078e02ff */
[----:B------:R-:W2:Y:S01]  /*72f0*/  LDC R6, c[0x0][0x608] ;  /* 0x00018200ff067b82 */ /* 0x000ea20000000800 */
[----:B0-----:R-:W-:-:S04]  /*7300*/  IMAD.WIDE.U32 R2, R5, R12, R18 ;  /* 0x0000000c05027225 */ /* 0x001fc800078e0012 */
[----:B------:R-:W-:Y:S01]  /*7310*/  IMAD R5, R5, R13, R0 ;  /* 0x0000000d05057224 */ /* 0x000fe200078e0200 */
[----:B------:R-:W-:Y:S02]  /*7320*/  I2FP.F32.U32 R0, R20 ;  /* 0x0000001400007245 */ /* 0x000fe40000201000 */
[----:B------:R-:W0:Y:S01]  /*7330*/  LDC R24, c[0x0][0x658] ;  /* 0x00019600ff187b82 */ /* 0x000e220000000800 */
[----:B------:R-:W-:Y:S01]  /*7340*/  IMAD.IADD R3, R3, 0x1, R5 ;  /* 0x0000000103037824 */ /* 0x000fe200078e0205 */
[----:B-----5:R-:W-:Y:S01]  /*7350*/  ISETP.NE.U32.AND P0, PT, R26, RZ, PT ;  /* 0x000000ff1a00720c */ /* 0x020fe20003f05070 */
[----:B------:R-:W-:Y:S01]  /*7360*/  FMUL R0, R0, UR4 ;  /* 0x0000000400007c20 */ /* 0x000fe20008400000 */
[----:B------:R-:W-:Y:S02]  /*7370*/  IMAD.MOV.U32 R5, RZ, RZ, -0x1 ;  /* 0xffffffffff057424 */ /* 0x000fe400078e00ff */
[----:B------:R-:W-:Y:S01]  /*7380*/  ISETP.NE.AND.EX P0, PT, R27, RZ, PT, P0 ;  /* 0x000000ff1b00720c */ /* 0x000fe20003f05300 */
[----:B------:R3:W4:Y:S01]  /*7390*/  F2I.U32.TRUNC.NTZ R12, R0 ;  /* 0x00000000000c7305 */ /* 0x000722000020f000 */
[----:B------:R-:W3:Y:S01]  /*73a0*/  LDC R15, c[0x0][0x148] ;  /* 0x00005200ff0f7b82 */ /* 0x000ee20000000800 */
[----:B-1----:R-:W-:-:S02]  /*73b0*/  SHF.R.U64 R10, R2, R4, R3 ;  /* 0x00000004020a7219 */ /* 0x002fc40000001203 */
[----:B------:R-:W-:-:S05]  /*73c0*/  SHF.R.U32.HI R3, RZ, R4, R3 ;  /* 0x00000004ff037219 */ /* 0x000fca0000011603 */
[----:B------:R-:W1:Y:S01]  /*73d0*/  LDC R14, c[0x0][0x600] ;  /* 0x00018000ff0e7b82 */ /* 0x000e620000000800 */
[-CC-:B--2---:R-:W-:Y:S02]  /*73e0*/  SHF.R.U64 R8, R10, R6.reuse, R3.reuse ;  /* 0x000000060a087219 */ /* 0x184fe40000001203 */
[----:B------:R-:W-:-:S05]  /*73f0*/  SHF.R.U32.HI R3, RZ, R6, R3 ;  /* 0x00000006ff037219 */ /* 0x000fca0000011603 */
[----:B------:R-:W2:Y:S01]  /*7400*/  LDC R21, c[0x0][0x648] ;  /* 0x00019200ff157b82 */ /* 0x000ea20000000800 */
[-CC-:B0-----:R-:W-:Y:S02]  /*7410*/  SHF.R.U64 R13, R8, R24.reuse, R3.reuse ;  /* 0x00000018080d7219 */ /* 0x181fe40000001203 */
[-C--:B------:R-:W-:Y:S02]  /*7420*/  SHF.L.U32 R5, R5, R24.reuse, RZ ;  /* 0x0000001805057219 */ /* 0x080fe400000006ff */
[-C--:B------:R-:W-:Y:S01]  /*7430*/  SHF.R.U32.HI R3, RZ, R24.reuse, R3 ;  /* 0x00000018ff037219 */ /* 0x080fe20000011603 */
[----:B------:R-:W-:Y:S01]  /*7440*/  IMAD.MOV.U32 R2, RZ, RZ, R13 ;  /* 0x000000ffff027224 */ /* 0x000fe200078e000d */
[----:B------:R-:W-:Y:S01]  /*7450*/  SHF.L.U32 R24, R7, R24, RZ ;  /* 0x0000001807187219 */ /* 0x000fe200000006ff */
[----:B------:R-:W0:Y:S01]  /*7460*/  LDC R25, c[0x0][0x638] ;  /* 0x00018e00ff197b82 */ /* 0x000e220000000800 */
[----:B------:R-:W-:-:S07]  /*7470*/  LOP3.LUT R19, RZ, R5, RZ, 0x33, !PT ;  /* 0x00000005ff137212 */ /* 0x000fce00078e33ff */
[----:B------:R-:W0:Y:S01]  /*7480*/  LDC R28, c[0x0][0x610] ;  /* 0x00018400ff1c7b82 */ /* 0x000e220000000800 */
[----:B----4-:R-:W-:Y:S05]  /*7490*/  @!P0 BRA `(.L_x_146) ;  /* 0x0000000000288947 */ /* 0x010fea0003800000 */
[----:B---3--:R-:W3:Y:S02]  /*74a0*/  LDC R0, c[0x0][0x64c] ;  /* 0x00019300ff007b82 */ /* 0x008ee40000000800 */
[----:B---3--:R-:W-:-:S05]  /*74b0*/  IADD3 R7, P0, R13, R0, RZ ;  /* 0x000000000d077210 */ /* 0x008fca0007f1e0ff */
        /* <DEDUP_REMOVED lines=8> */
.L_x_146:
[----:B------:R-:W4:Y:S01]  /*7540*/  LDC R4, c[0x0][0x65c] ;  /* 0x00019700ff047b82 */ /* 0x000f220000000800 */
[----:B--23--:R-:W-:Y:S01]  /*7550*/  SHF.R.U64 R0, R2, R21, R3 ;  /* 0x0000001502007219 */ /* 0x00cfe20000001203 */
[----:B-1----:R-:W-:Y:S01]  /*7560*/  VIADD R3, R14, 0xffffffff ;  /* 0xffffffff0e037836 */ /* 0x002fe20000000000 */
[----:B------:R-:W-:Y:S01]  /*7570*/  LOP3.LUT R19, R8, R19, RZ, 0xc0, !PT ;  /* 0x0000001308137212 */ /* 0x000fe200078ec0ff */
[----:B------:R-:W-:Y:S02]  /*7580*/  IMAD.MOV R12, RZ, RZ, -R12 ;  /* 0x000000ffff0c7224 */ /* 0x000fe400078e0a0c */
[----:B------:R-:W-:Y:S01]  /*7590*/  IMAD.MOV R2, RZ, RZ, -R0 ;  /* 0x000000ffff027224 */ /* 0x000fe200078e0a00 */
[----:B------:R-:W-:Y:S01]  /*75a0*/  LOP3.LUT R3, R10, R3, RZ, 0xc0, !PT ;  /* 0x000000030a037212 */ /* 0x000fe200078ec0ff */
[----:B------:R-:W-:Y:S02]  /*75b0*/  IMAD R19, R24, R0, R19 ;  /* 0x0000000018137224 */ /* 0x000fe400078e0213 */
[----:B0-----:R-:W-:-:S04]  /*75c0*/  IMAD R0, R2, R25, R13 ;  /* 0x0000001902007224 */ /* 0x001fc800078e020d */
[----:B------:R-:W-:Y:S01]  /*75d0*/  IMAD R2, R0, R14, R3 ;  /* 0x0000000e00027224 */ /* 0x000fe200078e0203 */
[----:B----4-:R-:W-:Y:S01]  /*75e0*/  ISETP.NE.AND P0, PT, R4, 0x1, PT ;  /* 0x000000010400780c */ /* 0x010fe20003f05270 */
[----:B------:R-:W-:-:S05]  /*75f0*/  IMAD.MOV.U32 R4, RZ, RZ, 0x1 ;  /* 0x00000001ff047424 */ /* 0x000fca00078e00ff */
[----:B------:R-:W-:-:S07]  /*7600*/  PRMT R0, R4, 0x7610, R0 ;  /* 0x0000761004007816 */ /* 0x000fce0000000000 */
[----:B------:R-:W-:-:S04]  /*7610*/  @P0 IMAD R22, R15, R12, R20 ;  /* 0x0000000c0f160224 */ /* 0x000fc800078e0214 */
[----:B------:R-:W-:-:S05]  /*7620*/  IMAD R19, R19, R28, R22 ;  /* 0x0000001c13137224 */ /* 0x000fca00078e0216 */
[----:B------:R-:W-:Y:S02]  /*7630*/  SEL R22, R2, R19, !P0 ;  /* 0x0000001302167207 */ /* 0x000fe40004000000 */
[----:B------:R-:W-:Y:S01]  /*7640*/  SEL R19, R19, R2, !P0 ;  /* 0x0000000213137207 */ /* 0x000fe20004000000 */
[----:B------:R-:W-:-:S07]  /*7650*/  IMAD.MOV.U32 R2, RZ, RZ, R11 ;  /* 0x000000ffff027224 */ /* 0x000fce00078e000b */
.L_x_144:
[----:B------:R-:W-:Y:S02]  /*7660*/  LOP3.LUT P0, RZ, R0, 0xff, RZ, 0xc0, !PT ;  /* 0x000000ff00ff7812 */ /* 0x000fe4000780c0ff */
[----:B------:R-:W-:-:S11]  /*7670*/  LOP3.LUT R93, R93, 0x1, RZ, 0x3c, !PT ;  /* 0x000000015d5d7812 */ /* 0x000fd600078e3cff */
[----:B------:R-:W-:Y:S05]  /*7680*/  @P0 BRA `(.L_x_147) ;  /* 0xffffff9c00c40947 */ /* 0x000fea000383ffff */
[----:B------:R-:W-:Y:S05]  /*7690*/  EXIT ;  /* 0x000000000000794d */ /* 0x000fea0003800000 */
.L_x_14:
[----:B------:R-:W-:-:S08]  /*76a0*/  ISETP.NE.AND P0, PT, R0, RZ, PT ;  /* 0x000000ff0000720c */ /* 0x000fd00003f05270 */
[----:B0-----:R-:W0:-:S00]  /*76b0*/  USETMAXREG.DEALLOC.CTAPOOL 0x28 ;  /* 0x00000028000079c8 */ /* 0x001e0000080e0500 */
[----:B------:R-:W-:Y:S05]  /*76c0*/  @P0 EXIT ;  /* 0x000000000000094d */ /* 0x000fea0003800000 */
[----:B0-----:R-:W-:Y:S01]  /*76d0*/  LOP3.LUT P0, RZ, R8, 0xff, RZ, 0xc0, !PT ;  /* 0x000000ff08ff7812 */ /* 0x001fe2000780c0ff */
[----:B------:R-:W-:Y:S02]  /*76e0*/  IMAD.MOV.U32 R0, RZ, RZ, 0x1 ;  /* 0x00000001ff007424 */ /* 0x000fe400078e00ff */
[----:B------:R-:W-:-:S10]  /*76f0*/  IMAD.MOV.U32 R7, RZ, RZ, RZ ;  /* 0x000000ffff077224 */ /* 0x000fd400078e00ff */
[----:B------:R-:W-:Y:S05]  /*7700*/  @!P0 BRA `(.L_x_148) ;  /* 0x0000000c001c8947 */ /* 0x000fea0003800000 */
[----:B------:R-:W-:Y:S01]  /*7710*/  LOP3.LUT P0, RZ, R4, 0x1f, RZ, 0xc0, !PT ;  /* 0x0000001f04ff7812 */ /* 0x000fe2000780c0ff */
[----:B------:R-:W-:Y:S01]  /*7720*/  ULDC UR5, c[0x0][0x658] ;  /* 0x0001960000057ab9 */ /* 0x000fe20000000800 */
[----:B------:R-:W-:Y:S01]  /*7730*/  UMOV UR6, 0xffffffff ;  /* 0xffffffff00067882 */ /* 0x000fe20000000000 */
[----:B------:R-:W-:Y:S01]  /*7740*/  BSSY B0, `(.L_x_148) ;  /* 0x00000c3000007945 */ /* 0x000fe20003800000 */
[----:B------:R-:W-:Y:S01]  /*7750*/  USHF.L.U32 UR6, UR6, UR5, URZ ;  /* 0x0000000506067299 */ /* 0x000fe2000800063f */
[C---:B------:R-:W-:Y:S01]  /*7760*/  ISETP.NE.AND P2, PT, R3.reuse, RZ, PT ;  /* 0x000000ff0300720c */ /* 0x040fe20003f45270 */
[----:B------:R-:W-:Y:S01]  /*7770*/  IMAD.MOV.U32 R8, RZ, RZ, 0x1 ;  /* 0x00000001ff087424 */ /* 0x000fe200078e00ff */
[----:B------:R-:W-:Y:S01]  /*7780*/  ISETP.NE.OR P0, PT, R3, RZ, !P0 ;  /* 0x000000ff0300720c */ /* 0x000fe20004705670 */
[----:B------:R-:W-:Y:S01]  /*7790*/  IMAD.MOV.U32 R0, RZ, RZ, 0x1 ;  /* 0x00000001ff007424 */ /* 0x000fe200078e00ff */
[----:B------:R-:W-:Y:S01]  /*77a0*/  LOP3.LUT R6, R16, 0x2, RZ, 0xfc, !PT ;  /* 0x0000000210067812 */ /* 0x000fe200078efcff */
[----:B------:R-:W-:Y:S01]  /*77b0*/  IMAD.MOV.U32 R7, RZ, RZ, RZ ;  /* 0x000000ffff077224 */ /* 0x000fe200078e00ff */
[----:B------:R-:W-:Y:S01]  /*77c0*/  ULDC UR4, c[0x0][0x600] ;  /* 0x0001800000047ab9 */ /* 0x000fe20000000800 */
[----:B------:R-:W-:Y:S01]  /*77d0*/  UMOV UR7, 0x1 ;  /* 0x0000000100077882 */ /* 0x000fe20000000000 */
[----:B------:R-:W-:-:S02]  /*77e0*/  UIADD3 UR19, UR38, 0x1, URZ ;  /* 0x0000000126137890 */ /* 0x000fc4000fffe03f */
[----:B------:R-:W-:Y:S02]  /*77f0*/  UIADD3 UR15, UR4, -0x1, URZ ;  /* 0xffffffff040f7890 */ /* 0x000fe4000fffe03f */
[----:B------:R-:W-:Y:S02]  /*7800*/  USHF.L.U32 UR17, UR7, UR5, URZ ;  /* 0x0000000507117299 */ /* 0x000fe4000800063f */
[----:B------:R-:W-:Y:S01]  /*7810*/  ULOP3.LUT UR16, URZ, UR6, URZ, 0x33, !UPT ;  /* 0x000000063f107292 */ /* 0x000fe2000f8e333f */
[----:B------:R-:W-:-:S11]  /*7820*/  ULDC.64 UR20, c[0x0][0x198] ;  /* 0x0000660000147ab9 */ /* 0x000fd60000000a00 */
.L_x_160:
[----:B------:R-:W-:-:S03]  /*7830*/  UMOV UR4, 0xffffffff ;  /* 0xffffffff00047882 */ /* 0x000fc60000000000 */
[----:B------:R-:W-:Y:S05]  /*7840*/  BRA.DIV UR4, `(.L_x_149) ;  /* 0x0000001204b87947 */ /* 0x000fea000b800000 */
[----:B------:R-:W-:-:S13]  /*7850*/  ELECT P6, URZ, PT ;  /* 0x00000000003f782f */ /* 0x000fda00038c0000 */
.L_x_179:
[----:B------:R-:W0:Y:S01]  /*7860*/  LDC R3, c[0x0][0x28c] ;  /* 0x0000a300ff037b82 */ /* 0x000e220000000800 */
[----:B------:R-:W-:Y:S01]  /*7870*/  BSSY B1, `(.L_x_150) ;  /* 0x0000037000017945 */ /* 0x000fe20003800000 */
[----:B0-----:R-:W-:-:S13]  /*7880*/  ISETP.LT.OR P6, PT, R3, 0x1, !P6 ;  /* 0x000000010300780c */ /* 0x001fda00077c1670 */
[----:B------:R-:W-:Y:S05]  /*7890*/  @P6 BRA `(.L_x_151) ;  /* 0x0000000000d06947 */ /* 0x000fea0003800000 */
[----:B------:R-:W-:Y:S02]  /*78a0*/  IMAD R22, R22, 0x70, RZ ;  /* 0x0000007016167824 */ /* 0x000fe400078e02ff */
[----:B------:R-:W-:Y:S02]  /*78b0*/  IMAD.SHL.U32 R19, R19, 0x40, RZ ;  /* 0x0000004013137824 */ /* 0x000fe400078e00ff */
[----:B------:R-:W-:Y:S02]  /*78c0*/  IMAD.MOV.U32 R12, RZ, RZ, RZ ;  /* 0x000000ffff0c7224 */ /* 0x000fe400078e00ff */
[----:B------:R-:W-:Y:S02]  /*78d0*/  IMAD.U32 R13, RZ, RZ, UR19 ;  /* 0x00000013ff0d7e24 */ /* 0x000fe4000f8e00ff */
[----:B------:R-:W-:Y:S02]  /*78e0*/  IMAD.MOV.U32 R3, RZ, RZ, R0 ;  /* 0x000000ffff037224 */ /* 0x000fe400078e0000 */
[----:B------:R-:W-:-:S07]  /*78f0*/  IMAD.MOV.U32 R4, RZ, RZ, R7 ;  /* 0x000000ffff047224 */ /* 0x000fce00078e0007 */
.L_x_155:
[----:B------:R-:W0:Y:S01]  /*7900*/  S2R R10, SR_CgaCtaId ;  /* 0x00000000000a7919 */ /* 0x000e220000008800 */
[----:B------:R-:W-:Y:S01]  /*7910*/  MOV R5, 0x400 ;  /* 0x0000040000057802 */ /* 0x000fe20000000f00 */
[----:B------:R-:W1:Y:S03]  /*7920*/  @!P2 LDC R9, c[0x0][0x500] ;  /* 0x00014000ff09ab82 */ /* 0x000e660000000800 */
[----:B0-----:R-:W-:Y:S02]  /*7930*/  LEA R11, R10, R5, 0x18 ;  /* 0x000000050a0b7211 */ /* 0x001fe400078ec0ff */
[----:B------:R-:W-:-:S03]  /*7940*/  SHF.L.U32 R5, R3, 0x1f, RZ ;  /* 0x0000001f03057819 */ /* 0x000fc600000006ff */
[----:B------:R-:W-:-:S04]  /*7950*/  IMAD R10, R4, 0x8, R11 ;  /* 0x00000008040a7824 */ /* 0x000fc800078e020b */
[----:B------:R-:W0:Y:S02]  /*7960*/  SYNCS.PHASECHK.TRANS64.TRYWAIT P1, [R10+URZ+0x50], R5 ;  /* 0x000050050a0075a7 */ /* 0x000e24000802017f */
[----:B01----:R-:W-:Y:S05]  /*7970*/  @!P1 BRA `(.L_x_152) ;  /* 0x00000010008c9947 */ /* 0x003fea0003800000 */
.L_x_180:
[----:B0-----:R-:W-:Y:S01]  /*7980*/  PRMT R5, R6, 0x9910, RZ ;  /* 0x0000991006057816 */ /* 0x001fe200000000ff */
[----:B------:R0:W-:Y:S03]  /*7990*/  @!P2 SYNCS.ARRIVE.TRANS64 RZ, [R10+URZ], R9 ;  /* 0x000000090affa9a7 */ /* 0x0001e6000800003f */
[----:B------:R-:W-:-:S13]  /*79a0*/  ISETP.NE.AND P1, PT, R5, 0x2, PT ;  /* 0x000000020500780c */ /* 0x000fda0003f25270 */
[----:B0-----:R-:W-:Y:S05]  /*79b0*/  @P1 BRA `(.L_x_153) ;  /* 0x0000000000041947 */ /* 0x001fea0003800000 */
[----:B------:R-:W-:Y:S01]  /*79c0*/  BPT.TRAP 0x1 ;  /* 0x000000040000795c */ /* 0x000fe20000300000 */
.L_x_153:
[----:B------:R-:W-:Y:S05]  /*79d0*/  @P0 BRA `(.L_x_154) ;  /* 0x0000000000040947 */ /* 0x000fea0003800000 */
[----:B------:R-:W-:Y:S01]  /*79e0*/  BPT.TRAP 0x1 ;  /* 0x000000040000795c */ /* 0x000fe20000300000 */
.L_x_154:
[--C-:B------:R-:W-:Y:S01]  /*79f0*/  IMAD R5, R4, 0x2000, R11.reuse ;  /* 0x0000200004057824 */ /* 0x100fe200078e020b */
[----:B------:R-:W-:Y:S01]  /*7a00*/  R2UR UR9, R10 ;  /* 0x000000000a0972ca */ /* 0x000fe200000e0000 */
[C---:B------:R-:W-:Y:S01]  /*7a10*/  IMAD R11, R4.reuse, 0x3800, R11 ;  /* 0x00003800040b7824 */ /* 0x040fe200078e020b */
[----:B------:R-:W-:Y:S01]  /*7a20*/  UIADD3 UR4, UP0, UR20, 0xf0, URZ ;  /* 0x000000f014047890 */ /* 0x000fe2000ff1e03f */
[----:B------:R-:W-:Y:S01]  /*7a30*/  VIADD R13, R13, 0xffffffff ;  /* 0xffffffff0d0d7836 */ /* 0x000fe20000000000 */
[----:B------:R-:W-:Y:S01]  /*7a40*/  R2UR UR5, R5 ;  /* 0x00000000050572ca */ /* 0x000fe200000e0000 */
[----:B------:R-:W-:Y:S01]  /*7a50*/  UIADD3 UR22, UP1, UR20, 0x1f0, URZ ;  /* 0x000001f014167890 */ /* 0x000fe2000ff3e03f */
[----:B------:R-:W-:Y:S01]  /*7a60*/  R2UR UR8, R11 ;  /* 0x000000000b0872ca */ /* 0x000fe200000e0000 */
[----:B------:R-:W-:Y:S01]  /*7a70*/  VIADD R4, R4, 0x1 ;  /* 0x0000000104047836 */ /* 0x000fe20000000000 */
[----:B------:R-:W-:Y:S01]  /*7a80*/  R2UR UR11, R19 ;  /* 0x00000000130b72ca */ /* 0x000fe200000e0000 */
[----:B------:R-:W-:Y:S01]  /*7a90*/  UIADD3.X UR23, URZ, UR21, URZ, UP1, !UPT ;  /* 0x000000153f177290 */ /* 0x000fe20008ffe43f */
[----:B------:R-:W-:Y:S01]  /*7aa0*/  R2UR UR10, R12 ;  /* 0x000000000c0a72ca */ /* 0x000fe200000e0000 */
[----:B------:R-:W-:Y:S01]  /*7ab0*/  UMOV UR6, 0x0 ;  /* 0x0000000000067882 */ /* 0x000fe20000000000 */
[----:B------:R-:W-:Y:S01]  /*7ac0*/  R2UR UR12, R2 ;  /* 0x00000000020c72ca */ /* 0x000fe200000e0000 */
[----:B------:R-:W-:Y:S01]  /*7ad0*/  UMOV UR7, 0x10000000 ;  /* 0x1000000000077882 */ /* 0x000fe20000000000 */
[----:B------:R-:W-:Y:S01]  /*7ae0*/  R2UR UR18, R22 ;  /* 0x00000000161272ca */ /* 0x000fe200000e0000 */
[----:B------:R-:W-:Y:S01]  /*7af0*/  VIADD R12, R12, 0x40 ;  /* 0x000000400c0c7836 */ /* 0x000fe20000000000 */
[----:B------:R-:W-:Y:S01]  /*7b00*/  ISETP.GT.AND P3, PT, R13, 0x1, PT ;  /* 0x000000010d00780c */ /* 0x000fe20003f64270 */
[----:B------:R-:W-:Y:S01]  /*7b10*/  UIADD3 UR13, UR5, 0x180, URZ ;  /* 0x00000180050d7890 */ /* 0x000fe2000fffe03f */
[----:B------:R-:W-:Y:S01]  /*7b20*/  ISETP.NE.AND P1, PT, R4, 0xa, PT ;  /* 0x0000000a0400780c */ /* 0x000fe20003f25270 */
[----:B------:R-:W-:-:S02]  /*7b30*/  UIADD3.X UR5, URZ, UR21, URZ, UP0, !UPT ;  /* 0x000000153f057290 */ /* 0x000fc400087fe43f */
[----:B------:R-:W-:Y:S01]  /*7b40*/  UIADD3 UR14, UR8, 0x14180, URZ ;  /* 0x00014180080e7890 */ /* 0x000fe2000fffe03f */
[----:B------:R-:W-:Y:S02]  /*7b50*/  SEL R10, RZ, 0x1, P1 ;  /* 0x00000001ff0a7807 */ /* 0x000fe40000800000 */
[----:B------:R-:W-:Y:S01]  /*7b60*/  UMOV UR8, UR13 ;  /* 0x0000000d00087c82 */ /* 0x000fe20008000000 */
[----:B------:R-:W-:Y:S02]  /*7b70*/  SEL R4, R4, RZ, P1 ;  /* 0x000000ff04047207 */ /* 0x000fe40000800000 */
[----:B------:R-:W-:Y:S01]  /*7b80*/  LOP3.LUT R3, R3, R10, RZ, 0x3c, !PT ;  /* 0x0000000a03037212 */ /* 0x000fe200078e3cff */
[----:B------:R0:W-:Y:S02]  /*7b90*/  UTMALDG.3D [UR8], [UR4], desc[UR6] ;  /* 0x00000608040075b4 */ /* 0x0001e40008011000 */
[----:B0-----:R-:W-:Y:S01]  /*7ba0*/  UMOV UR8, UR14 ;  /* 0x0000000e00087c82 */ /* 0x001fe20008000000 */
[----:B------:R-:W-:-:S02]  /*7bb0*/  UMOV UR11, UR18 ;  /* 0x00000012000b7c82 */ /* 0x000fc40008000000 */
[----:B------:R0:W-:Y:S02]  /*7bc0*/  UTMALDG.3D [UR8], [UR22], desc[UR6] ;  /* 0x00000608160075b4 */ /* 0x0001e40008011000 */
[----:B0-----:R-:W-:Y:S05]  /*7bd0*/  @P3 BRA `(.L_x_155) ;  /* 0xfffffffc00483947 */ /* 0x001fea000383ffff */
.L_x_151:
[----:B------:R-:W-:Y:S05]  /*7be0*/  BSYNC B1 ;  /* 0x0000000000017941 */ /* 0x000fea0003800000 */
.L_x_150:
[----:B------:R-:W2:Y:S01]  /*7bf0*/  LDL.64 R10, [R1] ;  /* 0x00000000010a7983 */ /* 0x000ea20000100a00 */
[----:B------:R-:W-:Y:S01]  /*7c00*/  LOP3.LUT P4, RZ, R8, 0xff, RZ, 0xc0, !PT ;  /* 0x000000ff08ff7812 */ /* 0x000fe2000788c0ff */
[----:B------:R-:W-:Y:S01]  /*7c10*/  VIADD R4, R7, UR38 ;  /* 0x0000002607047c36 */ /* 0x000fe20008000000 */
[----:B------:R-:W-:Y:S01]  /*7c20*/  ULDC.64 UR4, c[0x0][0x650] ;  /* 0x0001940000047ab9 */ /* 0x000fe20000000a00 */
[----:B------:R-:W-:Y:S01]  /*7c30*/  IMAD.U32 R7, RZ, RZ, UR38 ;  /* 0x00000026ff077e24 */ /* 0x000fe2000f8e00ff */
[----:B------:R-:W-:Y:S01]  /*7c40*/  UISETP.GE.U32.AND UP0, UPT, UR38, 0xa, UPT ;  /* 0x0000000a2600788c */ /* 0x000fe2000bf06070 */
[----:B------:R-:W-:Y:S01]  /*7c50*/  BSSY B1, `(.L_x_156) ;  /* 0x000006f000017945 */ /* 0x000fe20003800000 */
[----:B------:R-:W-:Y:S01]  /*7c60*/  ISETP.GT.U32.AND P1, PT, R4, 0x9, PT ;  /* 0x000000090400780c */ /* 0x000fe20003f24070 */
[----:B------:R-:W-:Y:S01]  /*7c70*/  IMAD.MOV.U32 R19, RZ, RZ, -0x1 ;  /* 0xffffffffff137424 */ /* 0x000fe200078e00ff */
[----:B------:R-:W-:Y:S01]  /*7c80*/  PRMT R8, RZ, 0x7610, R8 ;  /* 0x00007610ff087816 */ /* 0x000fe20000000008 */
[----:B------:R-:W-:Y:S01]  /*7c90*/  IMAD.MOV.U32 R22, RZ, RZ, -0x1 ;  /* 0xffffffffff167424 */ /* 0x000fe200078e00ff */
[----:B------:R-:W-:-:S02]  /*7ca0*/  ISETP.LT.U32.AND P1, PT, R7, 0xa, P1 ;  /* 0x0000000a0700780c */ /* 0x000fc40000f21070 */
[----:B------:R-:W-:Y:S01]  /*7cb0*/  PLOP3.LUT P3, PT, PT, PT, UP0, 0x80, 0x0 ;  /* 0x000000000000781c */ /* 0x000fe20003f6f008 */
[----:B------:R-:W0:Y:S01]  /*7cc0*/  @P4 S2R R3, SR_CgaCtaId ;  /* 0x0000000000034919 */ /* 0x000e220000008800 */
[----:B------:R-:W-:-:S04]  /*7cd0*/  @P4 MOV R2, 0x400 ;  /* 0x0000040000024802 */ /* 0x000fc80000000f00 */
[----:B0-----:R-:W-:Y:S01]  /*7ce0*/  @P4 LEA R5, R3, R2, 0x18 ;  /* 0x0000000203054211 */ /* 0x001fe200078ec0ff */
[----:B------:R-:W-:-:S03]  /*7cf0*/  IMAD.WIDE.U32 R2, R4, -0x33333333, RZ ;  /* 0xcccccccd04027825 */ /* 0x000fc600078e00ff */
[----:B------:R0:W-:Y:S01]  /*7d00*/  @P4 SYNCS.ARRIVE.TRANS64.A1T0 RZ, [R5+URZ+0xd8], RZ ;  /* 0x0000d8ff05ff49a7 */ /* 0x0001e2000810003f */
[----:B------:R-:W-:Y:S01]  /*7d10*/  IMAD.MOV.U32 R2, RZ, RZ, -0x1 ;  /* 0xffffffffff027424 */ /* 0x000fe200078e00ff */
[----:B0-----:R-:W-:Y:S02]  /*7d20*/  SHF.R.U32.HI R5, RZ, 0x3, R3 ;  /* 0x00000003ff057819 */ /* 0x001fe40000011603 */
[----:B------:R-:W-:-:S03]  /*7d30*/  SEL R3, RZ, 0x1, !P1 ;  /* 0x00000001ff037807 */ /* 0x000fc60004800000 */
[----:B------:R-:W-:Y:S01]  /*7d40*/  IMAD R7, R5, -0xa, R4 ;  /* 0xfffffff605077824 */ /* 0x000fe200078e0204 */
[----:B------:R-:W-:Y:S02]  /*7d50*/  LOP3.LUT R0, R0, R3, RZ, 0x3c, !PT ;  /* 0x0000000300007212 */ /* 0x000fe400078e3cff */
[----:B------:R-:W-:Y:S02]  /*7d60*/  PRMT R3, RZ, 0x7610, R3 ;  /* 0x00007610ff037816 */ /* 0x000fe40000000003 */
[----:B------:R-:W-:Y:S02]  /*7d70*/  @P3 LOP3.LUT R0, R0, 0x1, R5, 0x78, !PT ;  /* 0x0000000100003812 */ /* 0x000fe400078e7805 */
[----:B--2---:R-:W-:-:S04]  /*7d80*/  IADD3 R18, P4, R18, R10, RZ ;  /* 0x0000000a12127210 */ /* 0x004fc80007f9e0ff */
[----:B------:R-:W-:Y:S01]  /*7d90*/  ISETP.GE.U32.AND P1, PT, R18, UR4, PT ;  /* 0x0000000412007c0c */ /* 0x000fe2000bf26070 */
[----:B------:R-:W-:-:S05]  /*7da0*/  IMAD.X R17, R17, 0x1, R23, P4 ;  /* 0x0000000111117824 */ /* 0x000fca00020e0617 */
[----:B------:R-:W-:-:S13]  /*7db0*/  ISETP.GE.U32.AND.EX P1, PT, R17, UR5, PT, P1 ;  /* 0x0000000511007c0c */ /* 0x000fda000bf26110 */
[----:B------:R-:W-:Y:S05]  /*7dc0*/  @P1 BRA `(.L_x_157) ;  /* 0x00000004005c1947 */ /* 0x000fea0003800000 */
[----:B------:R-:W0:Y:S01]  /*7dd0*/  S2R R11, SR_CTAID.X ;  /* 0x00000000000b7919 */ /* 0x000e220000002500 */
[----:B------:R-:W-:Y:S01]  /*7de0*/  ULDC.64 UR4, c[0x0][0x628] ;  /* 0x00018a0000047ab9 */ /* 0x000fe20000000a00 */
[----:B------:R-:W1:Y:S01]  /*7df0*/  LDC R12, c[0x0][0x144] ;  /* 0x00005100ff0c7b82 */ /* 0x000e620000000800 */
[----:B------:R-:W-:Y:S01]  /*7e00*/  ISETP.NE.U32.AND P1, PT, RZ, UR4, PT ;  /* 0x00000004ff007c0c */ /* 0x000fe2000bf25070 */
[----:B------:R-:W2:Y:S01]  /*7e10*/  S2R R9, SR_CTAID.Y ;  /* 0x0000000000097919 */ /* 0x000ea20000002600 */
[----:B------:R-:W-:Y:S01]  /*7e20*/  ULDC UR6, c[0x0][0x150] ;  /* 0x0000540000067ab9 */ /* 0x000fe20000000800 */
[----:B------:R-:W-:Y:S01]  /*7e30*/  ULDC UR7, c[0x0][0x630] ;  /* 0x00018c0000077ab9 */ /* 0x000fe20000000800 */
[----:B------:R-:W-:Y:S01]  /*7e40*/  ISETP.NE.AND.EX P1, PT, RZ, UR5, PT, P1 ;  /* 0x00000005ff007c0c */ /* 0x000fe2000bf25310 */
[----:B------:R-:W-:Y:S01]  /*7e50*/  IMAD.MOV.U32 R2, RZ, RZ, R18 ;  /* 0x000000ffff027224 */ /* 0x000fe200078e0012 */
[----:B0-----:R-:W-:-:S05]  /*7e60*/  I2FP.F32.U32 R3, R11 ;  /* 0x0000000b00037245 */ /* 0x001fca0000201000 */
[----:B------:R-:W-:Y:S01]  /*7e70*/  FMUL R14, R3, UR6 ;  /* 0x00000006030e7c20 */ /* 0x000fe20008400000 */
[----:B------:R-:W-:-:S05]  /*7e80*/  IMAD.MOV.U32 R3, RZ, RZ, R17 ;  /* 0x000000ffff037224 */ /* 0x000fca00078e0011 */
[----:B--2---:R-:W-:Y:S05]  /*7e90*/  @!P1 BRA `(.L_x_158) ;  /* 0x0000000000289947 */ /* 0x004fea0003800000 */
[----:B------:R-:W-:Y:S02]  /*7ea0*/  ULDC UR6, c[0x0][0x634] ;  /* 0x00018d0000067ab9 */ /* 0x000fe40000000800 */
[----:B------:R-:W-:-:S05]  /*7eb0*/  IADD3 R3, P1, R18, UR6, RZ ;  /* 0x0000000612037c10 */ /* 0x000fca000ff3e0ff */
[----:B------:R-:W-:-:S04]  /*7ec0*/  IMAD.X R13, RZ, RZ, R17, P1 ;  /* 0x000000ffff0d7224 */ /* 0x000fc800008e0611 */
[----:B------:R-:W-:-:S04]  /*7ed0*/  IMAD.WIDE.U32 R4, R13, UR4, RZ ;  /* 0x000000040d047c25 */ /* 0x000fc8000f8e00ff */
[----:B------:R-:W-:-:S04]  /*7ee0*/  IMAD.WIDE.U32 R4, P1, R3, UR5, R4 ;  /* 0x0000000503047c25 */ /* 0x000fc8000f820004 */
[----:B------:R-:W-:-:S04]  /*7ef0*/  IMAD.WIDE.U32 R2, R3, UR4, RZ ;  /* 0x0000000403027c25 */ /* 0x000fc8000f8e00ff */
[----:B------:R-:W-:Y:S01]  /*7f00*/  IMAD.MOV.U32 R2, RZ, RZ, R5 ;  /* 0x000000ffff027224 */ /* 0x000fe200078e0005 */
[----:B------:R-:W-:Y:S01]  /*7f10*/  IADD3 RZ, P3, R3, R4, RZ ;  /* 0x0000000403ff7210 */ /* 0x000fe20007f7e0ff */
[----:B------:R-:W-:-:S04]  /*7f20*/  IMAD.X R3, RZ, RZ, RZ, P1 ;  /* 0x000000ffff037224 */ /* 0x000fc800008e06ff */
[----:B------:R-:W-:-:S08]  /*7f30*/  IMAD.WIDE.U32.X R2, R13, UR5, R2, P3 ;  /* 0x000000050d027c25 */ /* 0x000fd000098e0402 */
.L_x_158:
[--C-:B------:R-:W-:Y:S01]  /*7f40*/  SHF.R.U64 R10, R2, UR7, R3.reuse ;  /* 0x00000007020a7c19 */ /* 0x100fe20008001203 */
[----:B------:R-:W0:Y:S01]  /*7f50*/  F2I.U32.TRUNC.NTZ R14, R14 ;  /* 0x0000000e000e7305 */ /* 0x000e22000020f000 */
[----:B------:R-:W-:Y:S01]  /*7f60*/  SHF.R.U32.HI R2, RZ, UR7, R3 ;  /* 0x00000007ff027c19 */ /* 0x000fe20008011603 */
[----:B------:R-:W-:Y:S01]  /*7f70*/  ULDC.64 UR4, c[0x0][0x620] ;  /* 0x0001880000047ab9 */ /* 0x000fe20000000a00 */
[----:B------:R-:W-:Y:S01]  /*7f80*/  IADD3 R5, P1, RZ, -R10, RZ ;  /* 0x8000000aff057210 */ /* 0x000fe20007f3e0ff */
[----:B------:R-:W-:Y:S01]  /*7f90*/  IMAD.MOV.U32 R3, RZ, RZ, R17 ;  /* 0x000000ffff037224 */ /* 0x000fe200078e0011 */
[----:B------:R-:W-:-:S03]  /*7fa0*/  ULDC.64 UR6, c[0x0][0x640] ;  /* 0x0001900000067ab9 */ /* 0x000fc60000000a00 */
[----:B------:R-:W-:Y:S01]  /*7fb0*/  IMAD.X R2, RZ, RZ, ~R2, P1 ;  /* 0x000000ffff027224 */ /* 0x000fe200008e0e02 */
[----:B------:R-:W-:-:S03]  /*7fc0*/  ISETP.NE.U32.AND P1, PT, RZ, UR6, PT ;  /* 0x00000006ff007c0c */ /* 0x000fc6000bf25070 */
[----:B------:R-:W-:Y:S01]  /*7fd0*/  IMAD R4, R2, UR4, RZ ;  /* 0x0000000402047c24 */ /* 0x000fe2000f8e02ff */
[----:B------:R-:W-:Y:S01]  /*7fe0*/  ISETP.NE.AND.EX P1, PT, RZ, UR7, PT, P1 ;  /* 0x00000007ff007c0c */ /* 0x000fe2000bf25310 */
[----:B------:R-:W-:-:S04]  /*7ff0*/  IMAD.MOV.U32 R2, RZ, RZ, R18 ;  /* 0x000000ffff027224 */ /* 0x000fc800078e0012 */
[----:B------:R-:W-:Y:S01]  /*8000*/  IMAD.WIDE.U32 R2, R5, UR4, R2 ;  /* 0x0000000405027c25 */ /* 0x000fe2000f8e0002 */
[----:B------:R-:W-:-:S03]  /*8010*/  ULDC UR4, c[0x0][0x618] ;  /* 0x0001860000047ab9 */ /* 0x000fc60000000800 */
[----:B------:R-:W-:Y:S01]  /*8020*/  IMAD R5, R5, UR5, R4 ;  /* 0x0000000505057c24 */ /* 0x000fe2000f8e0204 */
[----:B------:R-:W-:Y:S01]  /*8030*/  ULDC UR5, c[0x0][0x154] ;  /* 0x0000550000057ab9 */ /* 0x000fe20000000800 */
[----:B0-----:R-:W-:Y:S02]  /*8040*/  IMAD.MOV R4, RZ, RZ, -R14 ;  /* 0x000000ffff047224 */ /* 0x001fe400078e0a0e */
[----:B------:R-:W0:Y:S01]  /*8050*/  LDC R14, c[0x0][0x148] ;  /* 0x00005200ff0e7b82 */ /* 0x000e220000000800 */
[----:B------:R-:W-:Y:S02]  /*8060*/  IMAD.IADD R3, R3, 0x1, R5 ;  /* 0x0000000103037824 */ /* 0x000fe400078e0205 */
[----:B-1----:R-:W-:Y:S01]  /*8070*/  IMAD R11, R12, R4, R11 ;  /* 0x000000040c0b7224 */ /* 0x002fe200078e020b */
[----:B------:R-:W-:Y:S02]  /*8080*/  I2FP.F32.U32 R4, R9 ;  /* 0x0000000900047245 */ /* 0x000fe40000201000 */
[----:B------:R-:W-:-:S02]  /*8090*/  SHF.R.U64 R12, R2, UR4, R3 ;  /* 0x00000004020c7c19 */ /* 0x000fc40008001203 */
[----:B------:R-:W-:Y:S01]  /*80a0*/  SHF.R.U32.HI R3, RZ, UR4, R3 ;  /* 0x00000004ff037c19 */ /* 0x000fe20008011603 */
[----:B------:R-:W-:Y:S01]  /*80b0*/  FMUL R4, R4, UR5 ;  /* 0x0000000504047c20 */ /* 0x000fe20008400000 */
[----:B------:R-:W-:Y:S02]  /*80c0*/  ULDC UR4, c[0x0][0x608] ;  /* 0x0001820000047ab9 */ /* 0x000fe40000000800 */
[--C-:B------:R-:W-:Y:S01]  /*80d0*/  SHF.R.U64 R15, R12, UR4, R3.reuse ;  /* 0x000000040c0f7c19 */ /* 0x100fe20008001203 */
[----:B------:R1:W2:Y:S01]  /*80e0*/  F2I.U32.TRUNC.NTZ R20, R4 ;  /* 0x0000000400147305 */ /* 0x0002a2000020f000 */
[----:B------:R-:W-:Y:S01]  /*80f0*/  SHF.R.U32.HI R2, RZ, UR4, R3 ;  /* 0x00000004ff027c19 */ /* 0x000fe20008011603 */
[----:B------:R-:W-:-:S03]  /*8100*/  ULDC UR4, c[0x0][0x658] ;  /* 0x0001960000047ab9 */ /* 0x000fc60000000800 */
[--C-:B------:R-:W-:Y:S02]  /*8110*/  SHF.R.U64 R13, R15, UR4, R2.reuse ;  /* 0x000000040f0d7c19 */ /* 0x100fe40008001202 */
[----:B------:R-:W-:-:S03]  /*8120*/  SHF.R.U32.HI R19, RZ, UR4, R2 ;  /* 0x00000004ff137c19 */ /* 0x000fc60008011602 */
[----:B------:R-:W-:Y:S02]  /*8130*/  IMAD.MOV.U32 R2, RZ, RZ, R13 ;  /* 0x000000ffff027224 */ /* 0x000fe400078e000d */
[----:B------:R-:W-:Y:S01]  /*8140*/  IMAD.MOV.U32 R3, RZ, RZ, R19 ;  /* 0x000000ffff037224 */ /* 0x000fe200078e0013 */
[----:B-1----:R-:W-:Y:S06]  /*8150*/  @!P1 BRA `(.L_x_159) ;  /* 0x0000000000289947 */ /* 0x002fec0003800000 */
        /* <DEDUP_REMOVED lines=10> */
.L_x_159:
[----:B------:R-:W1:Y:S01]  /*8200*/  LDC R4, c[0x0][0x65c] ;  /* 0x00019700ff047b82 */ /* 0x000e620000000800 */
[----:B------:R-:W-:Y:S01]  /*8210*/  ULDC UR4, c[0x0][0x648] ;  /* 0x0001920000047ab9 */ /* 0x000fe20000000800 */
[----:B------:R-:W-:Y:S01]  /*8220*/  LOP3.LUT R15, R15, UR16, RZ, 0xc0, !PT ;  /* 0x000000100f0f7c12 */ /* 0x000fe2000f8ec0ff */
[----:B--2---:R-:W-:Y:S01]  /*8230*/  IMAD.MOV R20, RZ, RZ, -R20 ;  /* 0x000000ffff147224 */ /* 0x004fe200078e0a14 */
[----:B------:R-:W-:Y:S01]  /*8240*/  SHF.R.U64 R2, R2, UR4, R3 ;  /* 0x0000000402027c19 */ /* 0x000fe20008001203 */
[----:B------:R-:W-:Y:S01]  /*8250*/  ULDC UR4, c[0x0][0x638] ;  /* 0x00018e0000047ab9 */ /* 0x000fe20000000800 */
[----:B------:R-:W-:Y:S01]  /*8260*/  LOP3.LUT R12, R12, UR15, RZ, 0xc0, !PT ;  /* 0x0000000f0c0c7c12 */ /* 0x000fe2000f8ec0ff */
[----:B------:R-:W-:Y:S01]  /*8270*/  ULDC UR5, c[0x0][0x610] ;  /* 0x0001840000057ab9 */ /* 0x000fe20000000800 */
[----:B------:R-:W-:Y:S01]  /*8280*/  IMAD.MOV.U32 R3, RZ, RZ, 0x1 ;  /* 0x00000001ff037424 */ /* 0x000fe200078e00ff */
[----:B-1----:R-:W-:Y:S01]  /*8290*/  ISETP.NE.AND P1, PT, R4, 0x1, PT ;  /* 0x000000010400780c */ /* 0x002fe20003f25270 */
[----:B------:R-:W-:-:S02]  /*82a0*/  IMAD.MOV R4, RZ, RZ, -R2 ;  /* 0x000000ffff047224 */ /* 0x000fc400078e0a02 */
[----:B------:R-:W-:Y:S02]  /*82b0*/  IMAD R2, R2, UR17, R15 ;  /* 0x0000001102027c24 */ /* 0x000fe4000f8e020f */
[----:B------:R-:W-:Y:S01]  /*82c0*/  IMAD R13, R4, UR4, R13 ;  /* 0x00000004040d7c24 */ /* 0x000fe2000f8e020d */
[----:B------:R-:W-:-:S07]  /*82d0*/  ULDC UR4, c[0x0][0x600] ;  /* 0x0001800000047ab9 */ /* 0x000fce0000000800 */
[----:B0-----:R-:W-:-:S04]  /*82e0*/  @P1 IMAD R11, R14, R20, R9 ;  /* 0x000000140e0b1224 */ /* 0x001fc800078e0209 */
[----:B------:R-:W-:Y:S02]  /*82f0*/  IMAD R11, R2, UR5, R11 ;  /* 0x00000005020b7c24 */ /* 0x000fe4000f8e020b */
[----:B------:R-:W-:-:S05]  /*8300*/  IMAD R2, R13, UR4, R12 ;  /* 0x000000040d027c24 */ /* 0x000fca000f8e020c */
[----:B------:R-:W-:Y:S02]  /*8310*/  SEL R22, R2, R11, !P1 ;  /* 0x0000000b02167207 */ /* 0x000fe40004800000 */
[----:B------:R-:W-:Y:S01]  /*8320*/  SEL R19, R11, R2, !P1 ;  /* 0x000000020b137207 */ /* 0x000fe20004800000 */
[----:B------:R-:W-:-:S07]  /*8330*/  IMAD.MOV.U32 R2, RZ, RZ, R10 ;  /* 0x000000ffff027224 */ /* 0x000fce00078e000a */
.L_x_157:
[----:B------:R-:W-:Y:S05]  /*8340*/  BSYNC B1 ;  /* 0x0000000000017941 */ /* 0x000fea0003800000 */
.L_x_156:
[----:B------:R-:W-:-:S13]  /*8350*/  LOP3.LUT P1, RZ, R3, 0xff, RZ, 0xc0, !PT ;  /* 0x000000ff03ff7812 */ /* 0x000fda000782c0ff */
[----:B------:R-:W-:Y:S05]  /*8360*/  @P1 BRA `(.L_x_160) ;  /* 0xfffffff400301947 */ /* 0x000fea000383ffff */
[----:B------:R-:W-:Y:S05]  /*8370*/  BSYNC B0 ;  /* 0x0000000000007941 */ /* 0x000fea0003800000 */
.L_x_148:
[----:B------:R-:W-:-:S03]  /*8380*/  UMOV UR4, 0xffffffff ;  /* 0xffffffff00047882 */ /* 0x000fc60000000000 */
[----:B------:R-:W-:Y:S05]  /*8390*/  BRA.DIV UR4, `(.L_x_161) ;  /* 0x0000000a04187947 */ /* 0x000fea000b800000 */
[----:B------:R-:W-:-:S13]  /*83a0*/  ELECT P6, URZ, PT ;  /* 0x00000000003f782f */ /* 0x000fda00038c0000 */
.L_x_183:
[----:B------:R-:W-:Y:S04]  /*83b0*/  BSSY B0, `(.L_x_162) ;  /* 0x0000061000007945 */ /* 0x000fe80003800000 */
[----:B------:R-:W-:Y:S05]  /*83c0*/  @!P6 BRA `(.L_x_163) ;  /* 0x00000004007ce947 */ /* 0x000fea0003800000 */
[----:B------:R-:W-:-:S04]  /*83d0*/  LOP3.LUT R16, R16, 0x2, RZ, 0xfc, !PT ;  /* 0x0000000210107812 */ /* 0x000fc800078efcff */
[----:B------:R-:W-:-:S13]  /*83e0*/  ISETP.NE.AND P0, PT, R16, 0x3, PT ;  /* 0x000000031000780c */ /* 0x000fda0003f05270 */
[----:B------:R-:W-:Y:S05]  /*83f0*/  @!P0 BRA `(.L_x_164) ;  /* 0x0000000000048947 */ /* 0x000fea0003800000 */
[----:B------:R-:W-:Y:S01]  /*8400*/  BPT.TRAP 0x1 ;  /* 0x000000040000795c */ /* 0x000fe20000300000 */
.L_x_164:
[----:B------:R-:W0:Y:S01]  /*8410*/  S2R R3, SR_CgaCtaId ;  /* 0x0000000000037919 */ /* 0x000e220000008800 */
[----:B------:R-:W-:Y:S02]  /*8420*/  MOV R2, 0x400 ;  /* 0x0000040000027802 */ /* 0x000fe40000000f00 */
[----:B------:R-:W-:Y:S02]  /*8430*/  SHF.L.U32 R4, R0, 0x1f, RZ ;  /* 0x0000001f00047819 */ /* 0x000fe400000006ff */
[----:B0-----:R-:W-:-:S05]  /*8440*/  LEA R2, R3, R2, 0x18 ;  /* 0x0000000203027211 */ /* 0x001fca00078ec0ff */
[----:B------:R-:W-:-:S04]  /*8450*/  VIADD R2, R2, 0x50 ;  /* 0x0000005002027836 */ /* 0x000fc80000000000 */
[C---:B------:R-:W-:Y:S02]  /*8460*/  IMAD R9, R7.reuse, 0x8, R2 ;  /* 0x0000000807097824 */ /* 0x040fe400078e0202 */
[----:B------:R-:W-:Y:S02]  /*8470*/  VIADD R7, R7, 0x1 ;  /* 0x0000000107077836 */ /* 0x000fe40000000000 */
[----:B------:R-:W0:Y:S03]  /*8480*/  SYNCS.PHASECHK.TRANS64.TRYWAIT P0, [R9+URZ], R4 ;  /* 0x00000004090075a7 */ /* 0x000e26000800017f */
[----:B------:R-:W-:-:S04]  /*8490*/  ISETP.NE.AND P1, PT, R7, 0xa, PT ;  /* 0x0000000a0700780c */ /* 0x000fc80003f25270 */
[----:B------:R-:W-:Y:S02]  /*84a0*/  SEL R3, RZ, 0x1, P1 ;  /* 0x00000001ff037807 */ /* 0x000fe40000800000 */
[----:B------:R-:W-:Y:S02]  /*84b0*/  SEL R7, R7, RZ, P1 ;  /* 0x000000ff07077207 */ /* 0x000fe40000800000 */
[----:B------:R-:W-:-:S03]  /*84c0*/  LOP3.LUT R6, R0, R3, RZ, 0x3c, !PT ;  /* 0x0000000300067212 */ /* 0x000fc600078e3cff */
[----:B------:R-:W-:Y:S01]  /*84d0*/  IMAD R8, R7, 0x8, R2 ;  /* 0x0000000807087824 */ /* 0x000fe200078e0202 */
[----:B------:R-:W-:Y:S01]  /*84e0*/  SHF.L.U32 R5, R6, 0x1f, RZ ;  /* 0x0000001f06057819 */ /* 0x000fe200000006ff */
[----:B0-----:R-:W-:Y:S06]  /*84f0*/  @!P0 BRA `(.L_x_165) ;  /* 0x0000000400e08947 */ /* 0x001fec0003800000 */
.L_x_184:
[----:B------:R-:W1:Y:S01]  /*8500*/  SYNCS.PHASECHK.TRANS64.TRYWAIT P0, [R8+URZ], R5 ;  /* 0x00000005080075a7 */ /* 0x000e62000800017f */
[----:B------:R-:W-:-:S05]  /*8510*/  VIADD R0, R7, 0x1 ;  /* 0x0000000107007836 */ /* 0x000fca0000000000 */
[----:B------:R-:W-:-:S04]  /*8520*/  ISETP.NE.AND P1, PT, R0, 0xa, PT ;  /* 0x0000000a0000780c */ /* 0x000fc80003f25270 */
[----:B------:R-:W-:Y:S02]  /*8530*/  SEL R3, RZ, 0x1, P1 ;  /* 0x00000001ff037807 */ /* 0x000fe40000800000 */
[----:B------:R-:W-:Y:S02]  /*8540*/  SEL R7, R0, RZ, P1 ;  /* 0x000000ff00077207 */ /* 0x000fe40000800000 */
[----:B------:R-:W-:-:S03]  /*8550*/  LOP3.LUT R6, R6, R3, RZ, 0x3c, !PT ;  /* 0x0000000306067212 */ /* 0x000fc600078e3cff */
[----:B0-----:R-:W-:Y:S01]  /*8560*/  IMAD R9, R7, 0x8, R2 ;  /* 0x0000000807097824 */ /* 0x001fe200078e0202 */
[----:B------:R-:W-:Y:S01]  /*8570*/  SHF.L.U32 R4, R6, 0x1f, RZ ;  /* 0x0000001f06047819 */ /* 0x000fe200000006ff */
[----:B-1----:R-:W-:Y:S06]  /*8580*/  @!P0 BRA `(.L_x_166) ;  /* 0x0000000400d08947 */ /* 0x002fec0003800000 */
.L_x_185:
        /* <DEDUP_REMOVED lines=9> */
.L_x_186:
        /* <DEDUP_REMOVED lines=9> */
.L_x_187:
        /* <DEDUP_REMOVED lines=9> */
.L_x_188:
        /* <DEDUP_REMOVED lines=9> */
.L_x_189:
        /* <DEDUP_REMOVED lines=9> */
.L_x_190:
[----:B------:R-:W1:Y:S01]  /*8860*/  SYNCS.PHASECHK.TRANS64.TRYWAIT P0, [R8+URZ], R5 ;  /* 0x00000005080075a7 */ /* 0x000e62000800017f */
[----:B------:R-:W-:-:S05]  /*8870*/  VIADD R0, R7, 0x1 ;  /* 0x0000000107007836 */ /* 0x000fca0000000000 */
[----:B------:R-:W-:-:S04]  /*8880*/  ISETP.NE.AND P1, PT, R0, 0xa, PT ;  /* 0x0000000a0000780c */ /* 0x000fc80003f25270 */
[----:B------:R-:W-:Y:S02]  /*8890*/  SEL R3, RZ, 0x1, P1 ;  /* 0x00000001ff037807 */ /* 0x000fe40000800000 */
[----:B------:R-:W-:Y:S02]  /*88a0*/  SEL R7, R0, RZ, P1 ;  /* 0x000000ff00077207 */ /* 0x000fe40000800000 */
[----:B0-----:R-:W-:-:S03]  /*88b0*/  LOP3.LUT R9, R6, R3, RZ, 0x3c, !PT ;  /* 0x0000000306097212 */ /* 0x001fc600078e3cff */
[----:B------:R-:W-:Y:S01]  /*88c0*/  IMAD R11, R7, 0x8, R2 ;  /* 0x00000008070b7824 */ /* 0x000fe200078e0202 */
[----:B------:R-:W-:Y:S01]  /*88d0*/  SHF.L.U32 R6, R9, 0x1f, RZ ;  /* 0x0000001f09067819 */ /* 0x000fe200000006ff */
[----:B-1----:R-:W-:Y:S06]  /*88e0*/  @!P0 BRA `(.L_x_172) ;  /* 0x0000000400708947 */ /* 0x002fec0003800000 */
.L_x_191:
[----:B------:R-:W1:Y:S01]  /*88f0*/  SYNCS.PHASECHK.TRANS64.TRYWAIT P0, [R11+URZ], R6 ;  /* 0x000000060b0075a7 */ /* 0x000e62000800017f */
[----:B------:R-:W-:-:S05]  /*8900*/  VIADD R0, R7, 0x1 ;  /* 0x0000000107007836 */ /* 0x000fca0000000000 */
[----:B------:R-:W-:-:S04]  /*8910*/  ISETP.NE.AND P1, PT, R0, 0xa, PT ;  /* 0x0000000a0000780c */ /* 0x000fc80003f25270 */
[----:B------:R-:W-:Y:S02]  /*8920*/  SEL R4, RZ, 0x1, P1 ;  /* 0x00000001ff047807 */ /* 0x000fe40000800000 */
[----:B------:R-:W-:Y:S02]  /*8930*/  SEL R3, R0, RZ, P1 ;  /* 0x000000ff00037207 */ /* 0x000fe40000800000 */
[----:B------:R-:W-:Y:S01]  /*8940*/  LOP3.LUT R0, R9, R4, RZ, 0x3c, !PT ;  /* 0x0000000409007212 */ /* 0x000fe200078e3cff */
[----:B-1----:R-:W-:Y:S06]  /*8950*/  @!P0 BRA `(.L_x_173) ;  /* 0x0000000400688947 */ /* 0x002fec0003800000 */
.L_x_192:
[----:B------:R-:W-:Y:S01]  /*8960*/  IMAD R3, R3, 0x8, R2 ;  /* 0x0000000803037824 */ /* 0x000fe200078e0202 */
[----:B------:R-:W-:-:S07]  /*8970*/  SHF.L.U32 R0, R0, 0x1f, RZ ;  /* 0x0000001f00007819 */ /* 0x000fce00000006ff */
.L_x_174:
[----:B--2---:R2:W3:Y:S02]  /*8980*/  SYNCS.PHASECHK.TRANS64.TRYWAIT P0, [R3+URZ], R0 ;  /* 0x00000000030075a7 */ /* 0x0044e4000800017f */
[----:B---3--:R-:W-:Y:S05]  /*8990*/  @!P0 NANOSLEEP.SYNCS 0x989680 ;  /* 0x009896800000895d */ /* 0x008fea0003900000 */
[----:B------:R-:W3:Y:S02]  /*89a0*/  @!P0 SYNCS.PHASECHK.TRANS64 P0, [R3+URZ], R0 ;  /* 0x00000000030085a7 */ /* 0x000ee4000800007f */
[----:B---3--:R-:W-:Y:S05]  /*89b0*/  @!P0 BRA `(.L_x_174) ;  /* 0xfffffffc00f08947 */ /* 0x008fea000383ffff */
.L_x_163:
[----:B------:R-:W-:Y:S05]  /*89c0*/  BSYNC B0 ;  /* 0x0000000000007941 */ /* 0x000fea0003800000 */
.L_x_162:
[----:B------:R-:W-:Y:S05]  /*89d0*/  EXIT ;  /* 0x000000000000794d */ /* 0x000fea0003800000 */
.L_x_16:
[----:B-1----:R1:W2:Y:S02]  /*89e0*/  SYNCS.PHASECHK.TRANS64.TRYWAIT P0, [R87+URZ], R0 ;  /* 0x00000000570075a7 */ /* 0x0022a4000800017f */
[----:B--2---:R-:W-:Y:S05]  /*89f0*/  @!P0 NANOSLEEP.SYNCS 0x989680 ;  /* 0x009896800000895d */ /* 0x004fea0003900000 */
[----:B------:R-:W2:Y:S02]  /*8a00*/  @!P0 SYNCS.PHASECHK.TRANS64 P0, [R87+URZ], R0 ;  /* 0x00000000570085a7 */ /* 0x000ea4000800007f */
[----:B--2---:R-:W-:Y:S05]  /*8a10*/  @!P0 BRA `(.L_x_16) ;  /* 0xfffffffc00f08947 */ /* 0x004fea000383ffff */
[----:B------:R-:W-:Y:S05]  /*8a20*/  BRA `(.L_x_175) ;  /* 0xffffff8800f07947 */ /* 0x000fea000383ffff */
.L_x_21:
[----:B--2---:R2:W3:Y:S02]  /*8a30*/  SYNCS.PHASECHK.TRANS64.TRYWAIT P1, [R3+URZ], R0 ;  /* 0x00000000030075a7 */ /* 0x0044e4000802017f */
[----:B---3--:R-:W-:Y:S05]  /*8a40*/  @!P1 NANOSLEEP.SYNCS 0x989680 ;  /* 0x009896800000995d */ /* 0x008fea0003900000 */
[----:B------:R-:W3:Y:S02]  /*8a50*/  @!P1 SYNCS.PHASECHK.TRANS64 P1, [R3+URZ], R0 ;  /* 0x00000000030095a7 */ /* 0x000ee4000802007f */
[----:B---3--:R-:W-:Y:S05]  /*8a60*/  @!P1 BRA `(.L_x_21) ;  /* 0xfffffffc00f09947 */ /* 0x008fea000383ffff */
[----:B------:R-:W-:Y:S05]  /*8a70*/  BRA `(.L_x_20) ;  /* 0xffffff8c00547947 */ /* 0x000fea000383ffff */
.L_x_26:
[----:B--2---:R-:W-:-:S04]  /*8a80*/  IMAD.U32 R4, RZ, RZ, UR6 ;  /* 0x00000006ff047e24 */ /* 0x004fc8000f8e00ff */
[----:B------:R2:W3:Y:S03]  /*8a90*/  SYNCS.PHASECHK.TRANS64.TRYWAIT P1, [R4+URZ], R3 ;  /* 0x00000003040075a7 */ /* 0x0004e6000802017f */
[----:B---3--:R-:W-:Y:S05]  /*8aa0*/  @!P1 NANOSLEEP.SYNCS 0x989680 ;  /* 0x009896800000995d */ /* 0x008fea0003900000 */
[----:B------:R-:W3:Y:S02]  /*8ab0*/  @!P1 SYNCS.PHASECHK.TRANS64 P1, [R4+URZ], R3 ;  /* 0x00000003040095a7 */ /* 0x000ee4000802007f */
[----:B---3--:R-:W-:Y:S05]  /*8ac0*/  @!P1 BRA `(.L_x_26) ;  /* 0xfffffffc00ec9947 */ /* 0x008fea000383ffff */
[----:B------:R-:W-:Y:S05]  /*8ad0*/  BRA `(.L_x_25) ;  /* 0xffffff98004c7947 */ /* 0x000fea000383ffff */
.L_x_32:
[----:B---3--:R3:W4:Y:S02]  /*8ae0*/  SYNCS.PHASECHK.TRANS64.TRYWAIT P0, [R87+URZ+0x10], R0 ;  /* 0x00001000570075a7 */ /* 0x008724000800017f */
[----:B----4-:R-:W-:Y:S05]  /*8af0*/  @!P0 NANOSLEEP.SYNCS 0x989680 ;  /* 0x009896800000895d */ /* 0x010fea0003900000 */
[----:B------:R-:W4:Y:S02]  /*8b00*/  @!P0 SYNCS.PHASECHK.TRANS64 P0, [R87+URZ+0x10], R0 ;  /* 0x00001000570085a7 */ /* 0x000f24000800007f */
[----:B----4-:R-:W-:Y:S05]  /*8b10*/  @!P0 BRA `(.L_x_32) ;  /* 0xfffffffc00f08947 */ /* 0x010fea000383ffff */
[----:B------:R-:W-:Y:S05]  /*8b20*/  BRA `(.L_x_176) ;  /* 0xffffffa400ec7947 */ /* 0x000fea000383ffff */
.L_x_149:
[----:B------:R-:W-:Y:S01]  /*8b30*/  BSSY B1, `(.L_x_177) ;  /* 0x0000006000017945 */ /* 0x000fe20003800000 */
[----:B------:R-:W-:-:S07]  /*8b40*/  IMAD.MOV.U32 R15, RZ, RZ, -0x1 ;  /* 0xffffffffff0f7424 */ /* 0x000fce00078e00ff */
[----:B-----5:R-:W-:Y:S05]  /*8b50*/  WARPSYNC.COLLECTIVE R15, `(.L_x_178) ;  /* 0x000000000f0c7348 */ /* 0x020fea0003c00000 */
[----:B------:R-:W-:Y:S02]  /*8b60*/  ELECT P6, UR62, PT ;  /* 0x00000000003e782f */ /* 0x000fe400038c0000 */
[----:B------:R-:W-:Y:S01]  /*8b70*/  MOV R14, UR62 ;  /* 0x0000003e000e7c02 */ /* 0x000fe20008000f00 */
[----:B-----5:R-:W-:Y:S10]  /*8b80*/  ENDCOLLECTIVE ;  /* 0x000000000000791b */ /* 0x020ff40003800000 */
.L_x_178:
[----:B------:R-:W-:Y:S05]  /*8b90*/  BSYNC B1 ;  /* 0x0000000000017941 */ /* 0x000fea0003800000 */
.L_x_177:
[----:B------:R-:W-:Y:S05]  /*8ba0*/  BRA `(.L_x_179) ;  /* 0xffffffec002c7947 */ /* 0x000fea000383ffff */
.L_x_152:
[----:B0-----:R0:W1:Y:S02]  /*8bb0*/  SYNCS.PHASECHK.TRANS64.TRYWAIT P1, [R10+URZ+0x50], R5 ;  /* 0x000050050a0075a7 */ /* 0x001064000802017f */
[----:B-1----:R-:W-:Y:S05]  /*8bc0*/  @!P1 NANOSLEEP.SYNCS 0x989680 ;  /* 0x009896800000995d */ /* 0x002fea0003900000 */
[----:B------:R-:W1:Y:S02]  /*8bd0*/  @!P1 SYNCS.PHASECHK.TRANS64 P1, [R10+URZ+0x50], R5 ;  /* 0x000050050a0095a7 */ /* 0x000e64000802007f */
[----:B-1----:R-:W-:Y:S05]  /*8be0*/  @!P1 BRA `(.L_x_152) ;  /* 0xfffffffc00f09947 */ /* 0x002fea000383ffff */
[----:B------:R-:W-:Y:S05]  /*8bf0*/  BRA `(.L_x_180) ;  /* 0xffffffec00607947 */ /* 0x000fea000383ffff */
.L_x_161:
[----:B------:R-:W-:Y:S01]  /*8c00*/  BSSY B0, `(.L_x_181) ;  /* 0x0000006000007945 */ /* 0x000fe20003800000 */
[----:B------:R-:W-:-:S07]  /*8c10*/  IMAD.MOV.U32 R15, RZ, RZ, -0x1 ;  /* 0xffffffffff0f7424 */ /* 0x000fce00078e00ff */
[----:B-----5:R-:W-:Y:S05]  /*8c20*/  WARPSYNC.COLLECTIVE R15, `(.L_x_182) ;  /* 0x000000000f0c7348 */ /* 0x020fea0003c00000 */
[----:B------:R-:W-:Y:S02]  /*8c30*/  ELECT P6, UR62, PT ;  /* 0x00000000003e782f */ /* 0x000fe400038c0000 */
[----:B------:R-:W-:Y:S01]  /*8c40*/  MOV R14, UR62 ;  /* 0x0000003e000e7c02 */ /* 0x000fe20008000f00 */
[----:B-----5:R-:W-:Y:S10]  /*8c50*/  ENDCOLLECTIVE ;  /* 0x000000000000791b */ /* 0x020ff40003800000 */
.L_x_182:
[----:B------:R-:W-:Y:S05]  /*8c60*/  BSYNC B0 ;  /* 0x0000000000007941 */ /* 0x000fea0003800000 */
.L_x_181:
[----:B------:R-:W-:Y:S05]  /*8c70*/  BRA `(.L_x_183) ;  /* 0xfffffff400cc7947 */ /* 0x000fea000383ffff */
.L_x_165:
[----:B0-----:R0:W1:Y:S02]  /*8c80*/  SYNCS.PHASECHK.TRANS64.TRYWAIT P0, [R9+URZ], R4 ;  /* 0x00000004090075a7 */ /* 0x001064000800017f */
[----:B-1----:R-:W-:Y:S05]  /*8c90*/  @!P0 NANOSLEEP.SYNCS 0x989680 ;  /* 0x009896800000895d */ /* 0x002fea0003900000 */
[----:B------:R-:W1:Y:S02]  /*8ca0*/  @!P0 SYNCS.PHASECHK.TRANS64 P0, [R9+URZ], R4 ;  /* 0x00000004090085a7 */ /* 0x000e64000800007f */
[----:B-1----:R-:W-:Y:S05]  /*8cb0*/  @!P0 BRA `(.L_x_165) ;  /* 0xfffffffc00f08947 */ /* 0x002fea000383ffff */
[----:B------:R-:W-:Y:S05]  /*8cc0*/  BRA `(.L_x_184) ;  /* 0xfffffff8000c7947 */ /* 0x000fea000383ffff */
.L_x_166:
[----:B0-----:R0:W1:Y:S02]  /*8cd0*/  SYNCS.PHASECHK.TRANS64.TRYWAIT P0, [R8+URZ], R5 ;  /* 0x00000005080075a7 */ /* 0x001064000800017f */
[----:B-1----:R-:W-:Y:S05]  /*8ce0*/  @!P0 NANOSLEEP.SYNCS 0x989680 ;  /* 0x009896800000895d */ /* 0x002fea0003900000 */
[----:B------:R-:W1:Y:S02]  /*8cf0*/  @!P0 SYNCS.PHASECHK.TRANS64 P0, [R8+URZ], R5 ;  /* 0x00000005080085a7 */ /* 0x000e64000800007f */
[----:B-1----:R-:W-:Y:S05]  /*8d00*/  @!P0 BRA `(.L_x_166) ;  /* 0xfffffffc00f08947 */ /* 0x002fea000383ffff */
[----:B------:R-:W-:Y:S05]  /*8d10*/  BRA `(.L_x_185) ;  /* 0xfffffff8001c7947 */ /* 0x000fea000383ffff */
.L_x_167:
[----:B0-----:R0:W1:Y:S02]  /*8d20*/  SYNCS.PHASECHK.TRANS64.TRYWAIT P0, [R9+URZ], R4 ;  /* 0x00000004090075a7 */ /* 0x001064000800017f */
[----:B-1----:R-:W-:Y:S05]  /*8d30*/  @!P0 NANOSLEEP.SYNCS 0x989680 ;  /* 0x009896800000895d */ /* 0x002fea0003900000 */
[----:B------:R-:W1:Y:S02]  /*8d40*/  @!P0 SYNCS.PHASECHK.TRANS64 P0, [R9+URZ], R4 ;  /* 0x00000004090085a7 */ /* 0x000e64000800007f */
[----:B-1----:R-:W-:Y:S05]  /*8d50*/  @!P0 BRA `(.L_x_167) ;  /* 0xfffffffc00f08947 */ /* 0x002fea000383ffff */
[----:B------:R-:W-:Y:S05]  /*8d60*/  BRA `(.L_x_186) ;  /* 0xfffffff8002c7947 */ /* 0x000fea000383ffff */
.L_x_168:
[----:B0-----:R0:W1:Y:S02]  /*8d70*/  SYNCS.PHASECHK.TRANS64.TRYWAIT P0, [R8+URZ], R5 ;  /* 0x00000005080075a7 */ /* 0x001064000800017f */
[----:B-1----:R-:W-:Y:S05]  /*8d80*/  @!P0 NANOSLEEP.SYNCS 0x989680 ;  /* 0x009896800000895d */ /* 0x002fea0003900000 */
[----:B------:R-:W1:Y:S02]  /*8d90*/  @!P0 SYNCS.PHASECHK.TRANS64 P0, [R8+URZ], R5 ;  /* 0x00000005080085a7 */ /* 0x000e64000800007f */
[----:B-1----:R-:W-:Y:S05]  /*8da0*/  @!P0 BRA `(.L_x_168) ;  /* 0xfffffffc00f08947 */ /* 0x002fea000383ffff */
[----:B------:R-:W-:Y:S05]  /*8db0*/  BRA `(.L_x_187) ;  /* 0xfffffff8003c7947 */ /* 0x000fea000383ffff */
.L_x_169:
[----:B0-----:R0:W1:Y:S02]  /*8dc0*/  SYNCS.PHASECHK.TRANS64.TRYWAIT P0, [R9+URZ], R4 ;  /* 0x00000004090075a7 */ /* 0x001064000800017f */
[----:B-1----:R-:W-:Y:S05]  /*8dd0*/  @!P0 NANOSLEEP.SYNCS 0x989680 ;  /* 0x009896800000895d */ /* 0x002fea0003900000 */
[----:B------:R-:W1:Y:S02]  /*8de0*/  @!P0 SYNCS.PHASECHK.TRANS64 P0, [R9+URZ], R4 ;  /* 0x00000004090085a7 */ /* 0x000e64000800007f */
[----:B-1----:R-:W-:Y:S05]  /*8df0*/  @!P0 BRA `(.L_x_169) ;  /* 0xfffffffc00f08947 */ /* 0x002fea000383ffff */
[----:B------:R-:W-:Y:S05]  /*8e00*/  BRA `(.L_x_188) ;  /* 0xfffffff8004c7947 */ /* 0x000fea000383ffff */
.L_x_170:
[----:B0-----:R0:W1:Y:S02]  /*8e10*/  SYNCS.PHASECHK.TRANS64.TRYWAIT P0, [R8+URZ], R5 ;  /* 0x00000005080075a7 */ /* 0x001064000800017f */
[----:B-1----:R-:W-:Y:S05]  /*8e20*/  @!P0 NANOSLEEP.SYNCS 0x989680 ;  /* 0x009896800000895d */ /* 0x002fea0003900000 */
[----:B------:R-:W1:Y:S02]  /*8e30*/  @!P0 SYNCS.PHASECHK.TRANS64 P0, [R8+URZ], R5 ;  /* 0x00000005080085a7 */ /* 0x000e64000800007f */
[----:B-1----:R-:W-:Y:S05]  /*8e40*/  @!P0 BRA `(.L_x_170) ;  /* 0xfffffffc00f08947 */ /* 0x002fea000383ffff */
[----:B------:R-:W-:Y:S05]  /*8e50*/  BRA `(.L_x_189) ;  /* 0xfffffff8005c7947 */ /* 0x000fea000383ffff */
.L_x_171:
[----:B0-----:R0:W1:Y:S02]  /*8e60*/  SYNCS.PHASECHK.TRANS64.TRYWAIT P0, [R9+URZ], R4 ;  /* 0x00000004090075a7 */ /* 0x001064000800017f */
[----:B-1----:R-:W-:Y:S05]  /*8e70*/  @!P0 NANOSLEEP.SYNCS 0x989680 ;  /* 0x009896800000895d */ /* 0x002fea0003900000 */
[----:B------:R-:W1:Y:S02]  /*8e80*/  @!P0 SYNCS.PHASECHK.TRANS64 P0, [R9+URZ], R4 ;  /* 0x00000004090085a7 */ /* 0x000e64000800007f */
[----:B-1----:R-:W-:Y:S05]  /*8e90*/  @!P0 BRA `(.L_x_171) ;  /* 0xfffffffc00f08947 */ /* 0x002fea000383ffff */
[----:B------:R-:W-:Y:S05]  /*8ea0*/  BRA `(.L_x_190) ;  /* 0xfffffff8006c7947 */ /* 0x000fea000383ffff */
.L_x_172:
[----:B0-----:R0:W1:Y:S02]  /*8eb0*/  SYNCS.PHASECHK.TRANS64.TRYWAIT P0, [R8+URZ], R5 ;  /* 0x00000005080075a7 */ /* 0x001064000800017f */
[----:B-1----:R-:W-:Y:S05]  /*8ec0*/  @!P0 NANOSLEEP.SYNCS 0x989680 ;  /* 0x009896800000895d */ /* 0x002fea0003900000 */
[----:B------:R-:W1:Y:S02]  /*8ed0*/  @!P0 SYNCS.PHASECHK.TRANS64 P0, [R8+URZ], R5 ;  /* 0x00000005080085a7 */ /* 0x000e64000800007f */
[----:B-1----:R-:W-:Y:S05]  /*8ee0*/  @!P0 BRA `(.L_x_172) ;  /* 0xfffffffc00f08947 */ /* 0x002fea000383ffff */
[----:B------:R-:W-:Y:S05]  /*8ef0*/  BRA `(.L_x_191) ;  /* 0xfffffff8007c7947 */ /* 0x000fea000383ffff */
.L_x_173:
[----:B-1----:R1:W2:Y:S02]  /*8f00*/  SYNCS.PHASECHK.TRANS64.TRYWAIT P0, [R11+URZ], R6 ;  /* 0x000000060b0075a7 */ /* 0x0022a4000800017f */
[----:B--2---:R-:W-:Y:S05]  /*8f10*/  @!P0 NANOSLEEP.SYNCS 0x989680 ;  /* 0x009896800000895d */ /* 0x004fea0003900000 */
[----:B------:R-:W2:Y:S02]  /*8f20*/  @!P0 SYNCS.PHASECHK.TRANS64 P0, [R11+URZ], R6 ;  /* 0x000000060b0085a7 */ /* 0x000ea4000800007f */
[----:B--2---:R-:W-:Y:S05]  /*8f30*/  @!P0 BRA `(.L_x_173) ;  /* 0xfffffffc00f08947 */ /* 0x004fea000383ffff */
[----:B------:R-:W-:Y:S05]  /*8f40*/  BRA `(.L_x_192) ;  /* 0xfffffff800847947 */ /* 0x000fea000383ffff */
.L_x_193:
[----:B------:R-:W-:-:S00]  /*8f50*/  BRA `(.L_x_193) ;  /* 0xfffffffc00fc7947 */ /* 0x000fc0000383ffff */
[----:B------:R-:W-:-:S00]  /*8f60*/  NOP ;  /* 0x0000000000007918 */ /* 0x000fc00000000000 */
        /* <DEDUP_REMOVED lines=9> */
.L_x_194:


//--------------------- .nv.global.init           --------------------------
	.section	.nv.global.init,"aw",@progbits
.nv.global.init:
	.type		$str$22,@object
	.size		$str$22,($str$23 - $str$22)
$str$22:
        /*0000*/ 	.byte	0x6b, 0x5f, 0x74, 0x69, 0x6c, 0x65, 0x5f, 0x63, 0x6f, 0x75, 0x6e, 0x74, 0x20, 0x3e, 0x3d, 0x20
        /*0010*/ 	.byte	0x31, 0x00
	.type		$str$23,@object
	.size		$str$23,(__unnamed_1 - $str$23)
$str$23:
        /*0012*/ 	.byte	0x2f, 0x74, 0x6d, 0x70, 0x2f, 0x63, 0x75, 0x74, 0x6c, 0x61, 0x73, 0x73, 0x5f, 0x73, 0x77, 0x65
        /*0022*/ 	.byte	0x65, 0x70, 0x5f, 0x73, 0x72, 0x63, 0x2f, 0x69, 0x6e, 0x63, 0x6c, 0x75, 0x64, 0x65, 0x2f, 0x63
        /*0032*/ 	.byte	0x75, 0x74, 0x6c, 0x61, 0x73, 0x73, 0x2f, 0x67, 0x65, 0x6d, 0x6d, 0x2f, 0x63, 0x6f, 0x6c, 0x6c
        /*0042*/ 	.byte	0x65, 0x63, 0x74, 0x69, 0x76, 0x65, 0x2f, 0x73, 0x6d, 0x39, 0x30, 0x5f, 0x6d, 0x6d, 0x61, 0x5f
        /*0052*/ 	.byte	0x74, 0x6d, 0x61, 0x5f, 0x67, 0x6d, 0x6d, 0x61, 0x5f, 0x73, 0x73, 0x5f, 0x77, 0x61, 0x72, 0x70
        /*0062*/ 	.byte	0x73, 0x70, 0x65, 0x63, 0x69, 0x61, 0x6c, 0x69, 0x7a, 0x65, 0x64, 0x2e, 0x68, 0x70, 0x70, 0x00
	.type		__unnamed_1,@object
	.size		__unnamed_1,(.L_0 - __unnamed_1)
__unnamed_1:
        /*0072*/ 	.byte	0x76, 0x6f, 0x69, 0x64, 0x20, 0x63, 0x75, 0x74, 0x6c, 0x61, 0x73, 0x73, 0x3a, 0x3a, 0x67, 0x65
        /* <DEDUP_REMOVED lines=179> */
        /*0bb2*/ 	.byte	0x74, 0x69, 0x74, 0x79, 0x5d, 0x00
.L_0:


//--------------------- .nv.shared._ZN7cutlass13device_kernelINS_4gemm6kernel13GemmUniversalIN4cute5tupleIJiiiiEEENS1_10collective13CollectiveMmaINS1_34MainloopSm90TmaGmmaWarpSpecializedILi10ENS5_IJNS4_1CILi1EEESB_SB_EEENS1_32KernelTmaWarpSpecializedPingpongEEENS5_IJNSA_ILi64EEENSA_ILi112EEESF_EEENS_6half_tENS5_IJlSB_lEEESI_SJ_NS4_8TiledMMAINS4_8MMA_AtomIJNS4_4SM904GMMA25MMA_64x16x16_F32F16F16_SSILNSN_5MajorE0ELSP_0ELNSN_7ScaleInE1ELSQ_1EEEEEENS4_6LayoutISC_NS5_IJNSA_ILi0EEESU_SU_EEEEENS5_IJNS4_10UnderscoreESX_SX_EEEEENS4_13SM90_TMA_LOADENS4_14ComposedLayoutINS4_7SwizzleILi3ELi4ELi3EEENS4_18smem_ptr_flag_bitsILi16EEENST_INS5_IJNSA_ILi8EEESF_EEENS5_IJSF_SB_EEEEEEEvNS4_8identityES10_S1A_vS1B_EENS_8epilogue10collective6detail29Sm90TmaWarpSpecializedAdapterINS1E_15DefaultEpilogueISI_SJ_SJ_NS1D_6thread17LinearCombinationISI_Li1EffLNS1I_9ScaleType4KindE0ELNS_15FloatRoundStyleE2ESI_EENS1_15EpilogueDefaultEEEEEvvEEEEvNT_6ParamsE --------------------------
	.section	.nv.shared._ZN7cutlass13device_kernelINS_4gemm6kernel13GemmUniversalIN4cute5tupleIJiiiiEEENS1_10collective13CollectiveMmaINS1_34MainloopSm90TmaGmmaWarpSpecializedILi10ENS5_IJNS4_1CILi1EEESB_SB_EEENS1_32KernelTmaWarpSpecializedPingpongEEENS5_IJNSA_ILi64EEENSA_ILi112EEESF_EEENS_6half_tENS5_IJlSB_lEEESI_SJ_NS4_8TiledMMAINS4_8MMA_AtomIJNS4_4SM904GMMA25MMA_64x16x16_F32F16F16_SSILNSN_5MajorE0ELSP_0ELNSN_7ScaleInE1ELSQ_1EEEEEENS4_6LayoutISC_NS5_IJNSA_ILi0EEESU_SU_EEEEENS5_IJNS4_10UnderscoreESX_SX_EEEEENS4_13SM90_TMA_LOADENS4_14ComposedLayoutINS4_7SwizzleILi3ELi4ELi3EEENS4_18smem_ptr_flag_bitsILi16EEENST_INS5_IJNSA_ILi8EEESF_EEENS5_IJSF_SB_EEEEEEEvNS4_8identityES10_S1A_vS1B_EENS_8epilogue10collective6detail29Sm90TmaWarpSpecializedAdapterINS1E_15DefaultEpilogueISI_SJ_SJ_NS1D_6thread17LinearCombinationISI_Li1EffLNS1I_9ScaleType4KindE0ELNS_15FloatRoundStyleE2ESI_EENS1_15EpilogueDefaultEEEEEvvEEEEvNT_6ParamsE,"aw",@nobits
	.sectionflags	@""
	.align	16
	.zero		1024


//--------------------- .nv.shared.reserved.0     --------------------------
	.section	.nv.shared.reserved.0,"aw",@nobits
	.weak		__nv_reservedSMEM_offset_0_alias
	.size		__nv_reservedSMEM_offset_0_alias, 0, 0
	.other		__nv_reservedSMEM_offset_0_alias,@"STO_CUDA_RESERVED_SHARED STV_DEFAULT"
__nv_reservedSMEM_offset_0_alias:
	.zero		0


//--------------------- .nv.global                --------------------------
	.section	.nv.global,"aw",@nobits
.nv.global:
	.type		_ZN40_INTERNAL_5da61343_4_k_cu_070a77a4_164124cute1_E,@object
	.size		_ZN40_INTERNAL_5da61343_4_k_cu_070a77a4_164124cute1_E,(_ZN40_INTERNAL_5da61343_4_k_cu_070a77a4_164124cuda3std3__45__cpo6cbeginE - _ZN40_INTERNAL_5da61343_4_k_cu_070a77a4_164124cute1_E)
_ZN40_INTERNAL_5da61343_4_k_cu_070a77a4_164124cute1_E:
	.zero		1
	.type		_ZN40_INTERNAL_5da61343_4_k_cu_070a77a4_164124cuda3std3__45__cpo6cbeginE,@object
	.size		_ZN40_INTERNAL_5da61343_4_k_cu_070a77a4_164124cuda3std3__45__cpo6cbeginE,(_ZN40_INTERNAL_5da61343_4_k_cu_070a77a4_164124cuda3std3__48in_placeE - _ZN40_INTERNAL_5da61343_4_k_cu_070a77a4_164124cuda3std3__45__cpo6cbeginE)
_ZN40_INTERNAL_5da61343_4_k_cu_070a77a4_164124cuda3std3__45__cpo6cbeginE:
	.zero		1
	.type		_ZN40_INTERNAL_5da61343_4_k_cu_070a77a4_164124cuda3std3__48in_placeE,@object
	.size		_ZN40_INTERNAL_5da61343_4_k_cu_070a77a4_164124cuda3std3__48in_placeE,(_ZN40_INTERNAL_5da61343_4_k_cu_070a77a4_164124cuda3std6ranges3__45__cpo9iter_moveE - _ZN40_INTERNAL_5da61343_4_k_cu_070a77a4_164124cuda3std3__48in_placeE)
_ZN40_INTERNAL_5da61343_4_k_cu_070a77a4_164124cuda3std3__48in_placeE:
	.zero		1
	.type		_ZN40_INTERNAL_5da61343_4_k_cu_070a77a4_164124cuda3std6ranges3__45__cpo9iter_moveE,@object
	.size		_ZN40_INTERNAL_5da61343_4_k_cu_070a77a4_164124cuda3std6ranges3__45__cpo9iter_moveE,(_ZN40_INTERNAL_5da61343_4_k_cu_070a77a4_164124cuda3std3__45__cpo5beginE - _ZN40_INTERNAL_5da61343_4_k_cu_070a77a4_164124cuda3std6ranges3__45__cpo9iter_moveE)
_ZN40_INTERNAL_5da61343_4_k_cu_070a77a4_164124cuda3std6ranges3__45__cpo9iter_moveE:
	.zero		1
	.type		_ZN40_INTERNAL_5da61343_4_k_cu_070a77a4_164124cuda3std3__45__cpo5beginE,@object
	.size		_ZN40_INTERNAL_5da61343_4_k_cu_070a77a4_164124cuda3std3__45__cpo5beginE,(_ZN40_INTERNAL_5da61343_4_k_cu_070a77a4_164124cuda3std3__442_GLOBAL__N__5da61343_4_k_cu_070a77a4_164126ignoreE - _ZN40_INTERNAL_5da61343_4_k_cu_070a77a4_164124cuda3std3__45__cpo5beginE)
_ZN40_INTERNAL_5da61343_4_k_cu_070a77a4_164124cuda3std3__45__cpo5beginE:
	.zero		1
	.type		_ZN40_INTERNAL_5da61343_4_k_cu_070a77a4_164124cuda3std3__442_GLOBAL__N__5da61343_4_k_cu_070a77a4_164126ignoreE,@object
	.size		_ZN40_INTERNAL_5da61343_4_k_cu_070a77a4_164124cuda3std3__442_GLOBAL__N__5da61343_4_k_cu_070a77a4_164126ignoreE,(_ZN40_INTERNAL_5da61343_4_k_cu_070a77a4_164124cute7productE - _ZN40_INTERNAL_5da61343_4_k_cu_070a77a4_164124cuda3std3__442_GLOBAL__N__5da61343_4_k_cu_070a77a4_164126ignoreE)
_ZN40_INTERNAL_5da61343_4_k_cu_070a77a4_164124cuda3std3__442_GLOBAL__N__5da61343_4_k_cu_070a77a4_164126ignoreE:
	.zero		1
	.type		_ZN40_INTERNAL_5da61343_4_k_cu_070a77a4_164124cute7productE,@object
	.size		_ZN40_INTERNAL_5da61343_4_k_cu_070a77a4_164124cute7productE,(_ZN40_INTERNAL_5da61343_4_k_cu_070a77a4_164124cuda3std3__45__cpo3endE - _ZN40_INTERNAL_5da61343_4_k_cu_070a77a4_164124cute7productE)
_ZN40_INTERNAL_5da61343_4_k_cu_070a77a4_164124cute7productE:
	.zero		1
	.type		_ZN40_INTERNAL_5da61343_4_k_cu_070a77a4_164124cuda3std3__45__cpo3endE,@object
	.size		_ZN40_INTERNAL_5da61343_4_k_cu_070a77a4_164124cuda3std3__45__cpo3endE,(_ZN40_INTERNAL_5da61343_4_k_cu_070a77a4_164124cuda3std3__419piecewise_constructE - _ZN40_INTERNAL_5da61343_4_k_cu_070a77a4_164124cuda3std3__45__cpo3endE)
_ZN40_INTERNAL_5da61343_4_k_cu_070a77a4_164124cuda3std3__45__cpo3endE:
	.zero		1
	.type		_ZN40_INTERNAL_5da61343_4_k_cu_070a77a4_164124cuda3std3__419piecewise_constructE,@object
	.size		_ZN40_INTERNAL_5da61343_4_k_cu_070a77a4_164124cuda3std3__419piecewise_constructE,(_ZN40_INTERNAL_5da61343_4_k_cu_070a77a4_164124cuda3std3__45__cpo4cendE - _ZN40_INTERNAL_5da61343_4_k_cu_070a77a4_164124cuda3std3__419piecewise_constructE)
_ZN40_INTERNAL_5da61343_4_k_cu_070a77a4_164124cuda3std3__419piecewise_constructE:
	.zero		1
	.type		_ZN40_INTERNAL_5da61343_4_k_cu_070a77a4_164124cuda3std3__45__cpo4cendE,@object
	.size		_ZN40_INTERNAL_5da61343_4_k_cu_070a77a4_164124cuda3std3__45__cpo4cendE,(_ZN40_INTERNAL_5da61343_4_k_cu_070a77a4_164124cuda3std6ranges3__45__cpo4swapE - _ZN40_INTERNAL_5da61343_4_k_cu_070a77a4_164124cuda3std3__45__cpo4cendE)
_ZN40_INTERNAL_5da61343_4_k_cu_070a77a4_164124cuda3std3__45__cpo4cendE:
	.zero		1
	.type		_ZN40_INTERNAL_5da61343_4_k_cu_070a77a4_164124cuda3std6ranges3__45__cpo4swapE,@object
	.size		_ZN40_INTERNAL_5da61343_4_k_cu_070a77a4_164124cuda3std6ranges3__45__cpo4swapE,(.L_8 - _ZN40_INTERNAL_5da61343_4_k_cu_070a77a4_164124cuda3std6ranges3__45__cpo4swapE)
_ZN40_INTERNAL_5da61343_4_k_cu_070a77a4_164124cuda3std6ranges3__45__cpo4swapE:
	.zero		1
.L_8:


//--------------------- .nv.constant0._ZN7cutlass13device_kernelINS_4gemm6kernel13GemmUniversalIN4cute5tupleIJiiiiEEENS1_10collective13CollectiveMmaINS1_34MainloopSm90TmaGmmaWarpSpecializedILi10ENS5_IJNS4_1CILi1EEESB_SB_EEENS1_32KernelTmaWarpSpecializedPingpongEEENS5_IJNSA_ILi64EEENSA_ILi112EEESF_EEENS_6half_tENS5_IJlSB_lEEESI_SJ_NS4_8TiledMMAINS4_8MMA_AtomIJNS4_4SM904GMMA25MMA_64x16x16_F32F16F16_SSILNSN_5MajorE0ELSP_0ELNSN_7ScaleInE1ELSQ_1EEEEEENS4_6LayoutISC_NS5_IJNSA_ILi0EEESU_SU_EEEEENS5_IJNS4_10UnderscoreESX_SX_EEEEENS4_13SM90_TMA_LOADENS4_14ComposedLayoutINS4_7SwizzleILi3ELi4ELi3EEENS4_18smem_ptr_flag_bitsILi16EEENST_INS5_IJNSA_ILi8EEESF_EEENS5_IJSF_SB_EEEEEEEvNS4_8identityES10_S1A_vS1B_EENS_8epilogue10collective6detail29Sm90TmaWarpSpecializedAdapterINS1E_15DefaultEpilogueISI_SJ_SJ_NS1D_6thread17LinearCombinationISI_Li1EffLNS1I_9ScaleType4KindE0ELNS_15FloatRoundStyleE2ESI_EENS1_15EpilogueDefaultEEEEEvvEEEEvNT_6ParamsE --------------------------
	.section	.nv.constant0._ZN7cutlass13device_kernelINS_4gemm6kernel13GemmUniversalIN4cute5tupleIJiiiiEEENS1_10collective13CollectiveMmaINS1_34MainloopSm90TmaGmmaWarpSpecializedILi10ENS5_IJNS4_1CILi1EEESB_SB_EEENS1_32KernelTmaWarpSpecializedPingpongEEENS5_IJNSA_ILi64EEENSA_ILi112EEESF_EEENS_6half_tENS5_IJlSB_lEEESI_SJ_NS4_8TiledMMAINS4_8MMA_AtomIJNS4_4SM904GMMA25MMA_64x16x16_F32F16F16_SSILNSN_5MajorE0ELSP_0ELNSN_7ScaleInE1ELSQ_1EEEEEENS4_6LayoutISC_NS5_IJNSA_ILi0EEESU_SU_EEEEENS5_IJNS4_10UnderscoreESX_SX_EEEEENS4_13SM90_TMA_LOADENS4_14ComposedLayoutINS4_7SwizzleILi3ELi4ELi3EEENS4_18smem_ptr_flag_bitsILi16EEENST_INS5_IJNSA_ILi8EEESF_EEENS5_IJSF_SB_EEEEEEEvNS4_8identityES10_S1A_vS1B_EENS_8epilogue10collective6detail29Sm90TmaWarpSpecializedAdapterINS1E_15DefaultEpilogueISI_SJ_SJ_NS1D_6thread17LinearCombinationISI_Li1EffLNS1I_9ScaleType4KindE0ELNS_15FloatRoundStyleE2ESI_EENS1_15EpilogueDefaultEEEEEvvEEEEvNT_6ParamsE,"a",@progbits
	.sectionflags	@""
	.align	4
.nv.constant0._ZN7cutlass13device_kernelINS_4gemm6kernel13GemmUniversalIN4cute5tupleIJiiiiEEENS1_10collective13CollectiveMmaINS1_34MainloopSm90TmaGmmaWarpSpecializedILi10ENS5_IJNS4_1CILi1EEESB_SB_EEENS1_32KernelTmaWarpSpecializedPingpongEEENS5_IJNSA_ILi64EEENSA_ILi112EEESF_EEENS_6half_tENS5_IJlSB_lEEESI_SJ_NS4_8TiledMMAINS4_8MMA_AtomIJNS4_4SM904GMMA25MMA_64x16x16_F32F16F16_SSILNSN_5MajorE0ELSP_0ELNSN_7ScaleInE1ELSQ_1EEEEEENS4_6LayoutISC_NS5_IJNSA_ILi0EEESU_SU_EEEEENS5_IJNS4_10UnderscoreESX_SX_EEEEENS4_13SM90_TMA_LOADENS4_14ComposedLayoutINS4_7SwizzleILi3ELi4ELi3EEENS4_18smem_ptr_flag_bitsILi16EEENST_INS5_IJNSA_ILi8EEESF_EEENS5_IJSF_SB_EEEEEEEvNS4_8identityES10_S1A_vS1B_EENS_8epilogue10collective6detail29Sm90TmaWarpSpecializedAdapterINS1E_15DefaultEpilogueISI_SJ_SJ_NS1D_6thread17LinearCombinationISI_Li1EffLNS1I_9ScaleType4KindE0ELNS_15FloatRoundStyleE2ESI_EENS1_15EpilogueDefaultEEEEEvvEEEEvNT_6ParamsE:
	.zero		1664


//--------------------- SYMBOLS --------------------------

	.type		.nv.reservedSmem.offset0,@object
	.size		.nv.reservedSmem.offset0,0x4
	.type		__assertfail,@function
